//
// Generated by NVIDIA NVVM Compiler
//
// Compiler Build ID: CL-36424714
// Cuda compilation tools, release 13.0, V13.0.88
// Based on NVVM 20.0.0
//

.version 9.0
.target sm_100
.address_size 64

	// .globl	_Z4funcPcS_PiPfS0_iiiii
// _ZZ4funcPcS_PiPfS0_iiiiiE15slice_reference has been demoted

.visible .entry _Z4funcPcS_PiPfS0_iiiii(
	.param .u64 .ptr .align 1 _Z4funcPcS_PiPfS0_iiiii_param_0,
	.param .u64 .ptr .align 1 _Z4funcPcS_PiPfS0_iiiii_param_1,
	.param .u64 .ptr .align 1 _Z4funcPcS_PiPfS0_iiiii_param_2,
	.param .u64 .ptr .align 1 _Z4funcPcS_PiPfS0_iiiii_param_3,
	.param .u64 .ptr .align 1 _Z4funcPcS_PiPfS0_iiiii_param_4,
	.param .u32 _Z4funcPcS_PiPfS0_iiiii_param_5,
	.param .u32 _Z4funcPcS_PiPfS0_iiiii_param_6,
	.param .u32 _Z4funcPcS_PiPfS0_iiiii_param_7,
	.param .u32 _Z4funcPcS_PiPfS0_iiiii_param_8,
	.param .u32 _Z4funcPcS_PiPfS0_iiiii_param_9
)
{
	.reg .pred 	%p<49>;
	.reg .b16 	%rs<70>;
	.reg .b32 	%r<144>;
	.reg .b32 	%f<7>;
	.reg .b64 	%rd<36>;
	// demoted variable
	.shared .align 1 .b8 _ZZ4funcPcS_PiPfS0_iiiiiE15slice_reference[2561];
	ld.param.u64 	%rd12, [_Z4funcPcS_PiPfS0_iiiii_param_0];
	ld.param.u64 	%rd13, [_Z4funcPcS_PiPfS0_iiiii_param_1];
	ld.param.u64 	%rd14, [_Z4funcPcS_PiPfS0_iiiii_param_2];
	ld.param.u64 	%rd11, [_Z4funcPcS_PiPfS0_iiiii_param_3];
	ld.param.u64 	%rd15, [_Z4funcPcS_PiPfS0_iiiii_param_4];
	ld.param.u32 	%r43, [_Z4funcPcS_PiPfS0_iiiii_param_5];
	ld.param.u32 	%r44, [_Z4funcPcS_PiPfS0_iiiii_param_7];
	cvta.to.global.u64 	%rd1, %rd13;
	cvta.to.global.u64 	%rd2, %rd12;
	cvta.to.global.u64 	%rd16, %rd14;
	cvta.to.global.u64 	%rd17, %rd15;
	mov.u32 	%r45, %tid.x;
	mov.u32 	%r46, %ctaid.x;
	mov.u32 	%r47, %ntid.x;
	mad.lo.s32 	%r1, %r46, %r47, %r45;
	mul.wide.s32 	%rd18, %r1, 4;
	add.s64 	%rd19, %rd17, %rd18;
	ld.global.u32 	%r2, [%rd19];
	add.s64 	%rd3, %rd16, %rd18;
	ld.global.u32 	%r3, [%rd3];
	setp.lt.s32 	%p1, %r43, %r3;
	@%p1 bra 	$L__BB0_25;
	mul.lo.s32 	%r4, %r44, %r1;
	sub.s32 	%r49, %r43, %r3;
	add.s32 	%r5, %r49, 1;
	add.s64 	%rd4, %rd1, 1;
	cvta.to.global.u64 	%rd5, %rd11;
	mov.b32 	%r128, 0;
$L__BB0_2:
	ld.global.u32 	%r7, [%rd3];
	setp.lt.s32 	%p2, %r7, 1;
	mov.f32 	%f6, 0f00000000;
	@%p2 bra 	$L__BB0_24;
	and.b32  	%r8, %r7, 3;
	setp.lt.u32 	%p3, %r7, 4;
	mov.b32 	%r129, 0;
	@%p3 bra 	$L__BB0_6;
	and.b32  	%r129, %r7, 2147483644;
	neg.s32 	%r131, %r129;
	cvt.u64.u32 	%rd20, %r128;
	add.s64 	%rd35, %rd4, %rd20;
	mov.u32 	%r52, _ZZ4funcPcS_PiPfS0_iiiiiE15slice_reference;
	add.s32 	%r130, %r52, 3;
$L__BB0_5:
	ld.global.u8 	%rs1, [%rd35+-1];
	st.shared.u8 	[%r130+-3], %rs1;
	ld.global.u8 	%rs2, [%rd35];
	st.shared.u8 	[%r130+-2], %rs2;
	ld.global.u8 	%rs3, [%rd35+1];
	st.shared.u8 	[%r130+-1], %rs3;
	ld.global.u8 	%rs4, [%rd35+2];
	st.shared.u8 	[%r130], %rs4;
	add.s32 	%r131, %r131, 4;
	add.s64 	%rd35, %rd35, 4;
	add.s32 	%r130, %r130, 4;
	setp.eq.s32 	%p4, %r131, 0;
	@%p4 bra 	$L__BB0_6;
	bra.uni 	$L__BB0_5;
$L__BB0_6:
	setp.eq.s32 	%p5, %r8, 0;
	@%p5 bra 	$L__BB0_10;
	add.s32 	%r53, %r129, %r128;
	cvt.u64.u32 	%rd21, %r53;
	add.s64 	%rd22, %rd1, %rd21;
	ld.global.u8 	%rs5, [%rd22];
	mov.u32 	%r54, _ZZ4funcPcS_PiPfS0_iiiiiE15slice_reference;
	add.s32 	%r12, %r54, %r129;
	st.shared.u8 	[%r12], %rs5;
	setp.eq.s32 	%p6, %r8, 1;
	@%p6 bra 	$L__BB0_10;
	cvt.u64.u32 	%rd23, %r128;
	cvt.u64.u32 	%rd24, %r129;
	add.s64 	%rd25, %rd24, %rd23;
	add.s64 	%rd7, %rd1, %rd25;
	ld.global.u8 	%rs6, [%rd7+1];
	st.shared.u8 	[%r12+1], %rs6;
	setp.eq.s32 	%p7, %r8, 2;
	@%p7 bra 	$L__BB0_10;
	ld.global.u8 	%rs7, [%rd7+2];
	st.shared.u8 	[%r12+2], %rs7;
$L__BB0_10:
	and.b32  	%r13, %r7, 15;
	setp.lt.u32 	%p8, %r7, 16;
	mov.b32 	%r135, 0;
	mov.u32 	%r143, %r135;
	@%p8 bra 	$L__BB0_13;
	and.b32  	%r135, %r7, 2147483632;
	mov.b32 	%r132, 0;
	mov.u32 	%r143, %r132;
$L__BB0_12:
	.pragma "nounroll";
	mov.u32 	%r58, _ZZ4funcPcS_PiPfS0_iiiiiE15slice_reference;
	add.s32 	%r59, %r58, %r132;
	ld.shared.u8 	%rs8, [%r59];
	add.s32 	%r60, %r132, %r2;
	cvt.s64.s32 	%rd26, %r60;
	add.s64 	%rd27, %rd2, %rd26;
	ld.global.u8 	%rs9, [%rd27];
	setp.eq.s16 	%p9, %rs8, %rs9;
	selp.u32 	%r61, 1, 0, %p9;
	add.s32 	%r62, %r143, %r61;
	ld.shared.u8 	%rs10, [%r59+1];
	ld.global.u8 	%rs11, [%rd27+1];
	setp.eq.s16 	%p10, %rs10, %rs11;
	selp.u32 	%r63, 1, 0, %p10;
	add.s32 	%r64, %r62, %r63;
	ld.shared.u8 	%rs12, [%r59+2];
	ld.global.u8 	%rs13, [%rd27+2];
	setp.eq.s16 	%p11, %rs12, %rs13;
	selp.u32 	%r65, 1, 0, %p11;
	add.s32 	%r66, %r64, %r65;
	ld.shared.u8 	%rs14, [%r59+3];
	ld.global.u8 	%rs15, [%rd27+3];
	setp.eq.s16 	%p12, %rs14, %rs15;
	selp.u32 	%r67, 1, 0, %p12;
	add.s32 	%r68, %r66, %r67;
	ld.shared.u8 	%rs16, [%r59+4];
	ld.global.u8 	%rs17, [%rd27+4];
	setp.eq.s16 	%p13, %rs16, %rs17;
	selp.u32 	%r69, 1, 0, %p13;
	add.s32 	%r70, %r68, %r69;
	ld.shared.u8 	%rs18, [%r59+5];
	ld.global.u8 	%rs19, [%rd27+5];
	setp.eq.s16 	%p14, %rs18, %rs19;
	selp.u32 	%r71, 1, 0, %p14;
	add.s32 	%r72, %r70, %r71;
	ld.shared.u8 	%rs20, [%r59+6];
	ld.global.u8 	%rs21, [%rd27+6];
	setp.eq.s16 	%p15, %rs20, %rs21;
	selp.u32 	%r73, 1, 0, %p15;
	add.s32 	%r74, %r72, %r73;
	ld.shared.u8 	%rs22, [%r59+7];
	ld.global.u8 	%rs23, [%rd27+7];
	setp.eq.s16 	%p16, %rs22, %rs23;
	selp.u32 	%r75, 1, 0, %p16;
	add.s32 	%r76, %r74, %r75;
	ld.shared.u8 	%rs24, [%r59+8];
	ld.global.u8 	%rs25, [%rd27+8];
	setp.eq.s16 	%p17, %rs24, %rs25;
	selp.u32 	%r77, 1, 0, %p17;
	add.s32 	%r78, %r76, %r77;
	ld.shared.u8 	%rs26, [%r59+9];
	ld.global.u8 	%rs27, [%rd27+9];
	setp.eq.s16 	%p18, %rs26, %rs27;
	selp.u32 	%r79, 1, 0, %p18;
	add.s32 	%r80, %r78, %r79;
	ld.shared.u8 	%rs28, [%r59+10];
	ld.global.u8 	%rs29, [%rd27+10];
	setp.eq.s16 	%p19, %rs28, %rs29;
	selp.u32 	%r81, 1, 0, %p19;
	add.s32 	%r82, %r80, %r81;
	ld.shared.u8 	%rs30, [%r59+11];
	ld.global.u8 	%rs31, [%rd27+11];
	setp.eq.s16 	%p20, %rs30, %rs31;
	selp.u32 	%r83, 1, 0, %p20;
	add.s32 	%r84, %r82, %r83;
	ld.shared.u8 	%rs32, [%r59+12];
	ld.global.u8 	%rs33, [%rd27+12];
	setp.eq.s16 	%p21, %rs32, %rs33;
	selp.u32 	%r85, 1, 0, %p21;
	add.s32 	%r86, %r84, %r85;
	ld.shared.u8 	%rs34, [%r59+13];
	ld.global.u8 	%rs35, [%rd27+13];
	setp.eq.s16 	%p22, %rs34, %rs35;
	selp.u32 	%r87, 1, 0, %p22;
	add.s32 	%r88, %r86, %r87;
	ld.shared.u8 	%rs36, [%r59+14];
	ld.global.u8 	%rs37, [%rd27+14];
	setp.eq.s16 	%p23, %rs36, %rs37;
	selp.u32 	%r89, 1, 0, %p23;
	add.s32 	%r90, %r88, %r89;
	ld.shared.u8 	%rs38, [%r59+15];
	ld.global.u8 	%rs39, [%rd27+15];
	setp.eq.s16 	%p24, %rs38, %rs39;
	selp.u32 	%r91, 1, 0, %p24;
	add.s32 	%r143, %r90, %r91;
	add.s32 	%r132, %r132, 16;
	setp.ne.s32 	%p25, %r132, %r135;
	@%p25 bra 	$L__BB0_12;
$L__BB0_13:
	setp.eq.s32 	%p26, %r13, 0;
	@%p26 bra 	$L__BB0_23;
	and.b32  	%r26, %r7, 7;
	setp.lt.u32 	%p27, %r13, 8;
	@%p27 bra 	$L__BB0_16;
	mov.u32 	%r93, _ZZ4funcPcS_PiPfS0_iiiiiE15slice_reference;
	add.s32 	%r94, %r93, %r135;
	ld.shared.u8 	%rs40, [%r94];
	add.s32 	%r95, %r135, %r2;
	cvt.s64.s32 	%rd28, %r95;
	add.s64 	%rd29, %rd2, %rd28;
	ld.global.u8 	%rs41, [%rd29];
	setp.eq.s16 	%p28, %rs40, %rs41;
	selp.u32 	%r96, 1, 0, %p28;
	add.s32 	%r97, %r143, %r96;
	ld.shared.u8 	%rs42, [%r94+1];
	ld.global.u8 	%rs43, [%rd29+1];
	setp.eq.s16 	%p29, %rs42, %rs43;
	selp.u32 	%r98, 1, 0, %p29;
	add.s32 	%r99, %r97, %r98;
	ld.shared.u8 	%rs44, [%r94+2];
	ld.global.u8 	%rs45, [%rd29+2];
	setp.eq.s16 	%p30, %rs44, %rs45;
	selp.u32 	%r100, 1, 0, %p30;
	add.s32 	%r101, %r99, %r100;
	ld.shared.u8 	%rs46, [%r94+3];
	ld.global.u8 	%rs47, [%rd29+3];
	setp.eq.s16 	%p31, %rs46, %rs47;
	selp.u32 	%r102, 1, 0, %p31;
	add.s32 	%r103, %r101, %r102;
	ld.shared.u8 	%rs48, [%r94+4];
	ld.global.u8 	%rs49, [%rd29+4];
	setp.eq.s16 	%p32, %rs48, %rs49;
	selp.u32 	%r104, 1, 0, %p32;
	add.s32 	%r105, %r103, %r104;
	ld.shared.u8 	%rs50, [%r94+5];
	ld.global.u8 	%rs51, [%rd29+5];
	setp.eq.s16 	%p33, %rs50, %rs51;
	selp.u32 	%r106, 1, 0, %p33;
	add.s32 	%r107, %r105, %r106;
	ld.shared.u8 	%rs52, [%r94+6];
	ld.global.u8 	%rs53, [%rd29+6];
	setp.eq.s16 	%p34, %rs52, %rs53;
	selp.u32 	%r108, 1, 0, %p34;
	add.s32 	%r109, %r107, %r108;
	ld.shared.u8 	%rs54, [%r94+7];
	ld.global.u8 	%rs55, [%rd29+7];
	setp.eq.s16 	%p35, %rs54, %rs55;
	selp.u32 	%r110, 1, 0, %p35;
	add.s32 	%r143, %r109, %r110;
	add.s32 	%r135, %r135, 8;
$L__BB0_16:
	setp.eq.s32 	%p36, %r26, 0;
	@%p36 bra 	$L__BB0_23;
	setp.lt.u32 	%p37, %r26, 4;
	@%p37 bra 	$L__BB0_19;
	mov.u32 	%r112, _ZZ4funcPcS_PiPfS0_iiiiiE15slice_reference;
	add.s32 	%r113, %r112, %r135;
	ld.shared.u8 	%rs56, [%r113];
	add.s32 	%r114, %r135, %r2;
	cvt.s64.s32 	%rd30, %r114;
	add.s64 	%rd31, %rd2, %rd30;
	ld.global.u8 	%rs57, [%rd31];
	setp.eq.s16 	%p38, %rs56, %rs57;
	selp.u32 	%r115, 1, 0, %p38;
	add.s32 	%r116, %r143, %r115;
	ld.shared.u8 	%rs58, [%r113+1];
	ld.global.u8 	%rs59, [%rd31+1];
	setp.eq.s16 	%p39, %rs58, %rs59;
	selp.u32 	%r117, 1, 0, %p39;
	add.s32 	%r118, %r116, %r117;
	ld.shared.u8 	%rs60, [%r113+2];
	ld.global.u8 	%rs61, [%rd31+2];
	setp.eq.s16 	%p40, %rs60, %rs61;
	selp.u32 	%r119, 1, 0, %p40;
	add.s32 	%r120, %r118, %r119;
	ld.shared.u8 	%rs62, [%r113+3];
	ld.global.u8 	%rs63, [%rd31+3];
	setp.eq.s16 	%p41, %rs62, %rs63;
	selp.u32 	%r121, 1, 0, %p41;
	add.s32 	%r143, %r120, %r121;
	add.s32 	%r135, %r135, 4;
$L__BB0_19:
	setp.eq.s32 	%p42, %r8, 0;
	@%p42 bra 	$L__BB0_23;
	mov.u32 	%r122, _ZZ4funcPcS_PiPfS0_iiiiiE15slice_reference;
	add.s32 	%r37, %r122, %r135;
	ld.shared.u8 	%rs64, [%r37];
	add.s32 	%r123, %r135, %r2;
	cvt.s64.s32 	%rd32, %r123;
	add.s64 	%rd10, %rd2, %rd32;
	ld.global.u8 	%rs65, [%rd10];
	setp.eq.s16 	%p43, %rs64, %rs65;
	selp.u32 	%r124, 1, 0, %p43;
	add.s32 	%r143, %r143, %r124;
	setp.eq.s32 	%p44, %r8, 1;
	@%p44 bra 	$L__BB0_23;
	ld.shared.u8 	%rs66, [%r37+1];
	ld.global.u8 	%rs67, [%rd10+1];
	setp.eq.s16 	%p45, %rs66, %rs67;
	selp.u32 	%r125, 1, 0, %p45;
	add.s32 	%r143, %r143, %r125;
	setp.eq.s32 	%p46, %r8, 2;
	@%p46 bra 	$L__BB0_23;
	ld.shared.u8 	%rs68, [%r37+2];
	ld.global.u8 	%rs69, [%rd10+2];
	setp.eq.s16 	%p47, %rs68, %rs69;
	selp.u32 	%r126, 1, 0, %p47;
	add.s32 	%r143, %r143, %r126;
$L__BB0_23:
	cvt.rn.f32.u32 	%f6, %r143;
$L__BB0_24:
	cvt.rn.f32.s32 	%f4, %r7;
	div.rn.f32 	%f5, %f6, %f4;
	add.s32 	%r127, %r128, %r4;
	mul.wide.s32 	%rd33, %r127, 4;
	add.s64 	%rd34, %rd5, %rd33;
	st.global.f32 	[%rd34], %f5;
	add.s32 	%r128, %r128, 1;
	setp.ne.s32 	%p48, %r128, %r5;
	@%p48 bra 	$L__BB0_2;
$L__BB0_25:
	ret;

}


// ===== COMPILED SASS (sm_100) =====

	.target	sm_100

	.elftype	@"ET_EXEC"


//--------------------- .note.nv.tkinfo           --------------------------
	.section	.note.nv.tkinfo,"",@"SHT_NOTE"
	.sectionflags	@"SHF_NOTE_NV_TKINFO"
	.tkinfo
        /*0018*/ 	.word	0x00000002
        /*0030*/ 	.string	""
        /*0030*/ 	.string	"ptxas"
        /*0030*/ 	.string	"Cuda compilation tools, release 13.0, V13.0.88"
        /*0030*/ 	.string	"Build cuda_13.0.r13.0/compiler.36424714_0"
        /*0030*/ 	.string	"-arch sm_100 -m 64 "



//--------------------- .note.nv.cuinfo           --------------------------
	.section	.note.nv.cuinfo,"",@"SHT_NOTE"
	.sectionflags	@"SHF_NOTE_NV_CUINFO"
        /*0018*/ 	.short	0x0002
        /*001a*/ 	.short	0x0064
        /*001c*/ 	.short	0x0082
	.zero		2


//--------------------- .nv.info                  --------------------------
	.section	.nv.info,"",@"SHT_CUDA_INFO"
	.align	4


	//----- nvinfo : EIATTR_REGCOUNT
	.align		4
        /*0000*/ 	.byte	0x04, 0x2f
        /*0002*/ 	.short	(.L_1 - .L_0)
	.align		4
.L_0:
        /*0004*/ 	.word	index@(_Z4funcPcS_PiPfS0_iiiii)
        /*0008*/ 	.word	0x00000020


	//----- nvinfo : EIATTR_FRAME_SIZE
	.align		4
.L_1:
        /*000c*/ 	.byte	0x04, 0x11
        /*000e*/ 	.short	(.L_3 - .L_2)
	.align		4
.L_2:
        /*0010*/ 	.word	index@($__internal_0_$__cuda_sm3x_div_rn_noftz_f32_slowpath)
        /*0014*/ 	.word	0x00000000


	//----- nvinfo : EIATTR_FRAME_SIZE
	.align		4
.L_3:
        /*0018*/ 	.byte	0x04, 0x11
        /*001a*/ 	.short	(.L_5 - .L_4)
	.align		4
.L_4:
        /*001c*/ 	.word	index@(_Z4funcPcS_PiPfS0_iiiii)
        /*0020*/ 	.word	0x00000000


	//----- nvinfo : EIATTR_MIN_STACK_SIZE
	.align		4
.L_5:
        /*0024*/ 	.byte	0x04, 0x12
        /*0026*/ 	.short	(.L_7 - .L_6)
	.align		4
.L_6:
        /*0028*/ 	.word	index@(_Z4funcPcS_PiPfS0_iiiii)
        /*002c*/ 	.word	0x00000000
.L_7:


//--------------------- .nv.compat                --------------------------
	.section	.nv.compat,"",@"SHT_CUDA_COMPAT_INFO"
	.align	4
        /*0000*/ 	.byte	0x02, 0x09, 0x00, 0x00, 0x02, 0x02, 0x01, 0x00, 0x02, 0x05, 0x05, 0x00, 0x03, 0x07, 0x01, 0x01
        /*0010*/ 	.byte	0x02, 0x03, 0x00, 0x00, 0x02, 0x06, 0x01, 0x00, 0x04, 0x0b, 0x08, 0x00, 0x01, 0x00, 0x00, 0x00
        /*0020*/ 	.byte	0x00, 0x00, 0x00, 0x00


//--------------------- .nv.info._Z4funcPcS_PiPfS0_iiiii --------------------------
	.section	.nv.info._Z4funcPcS_PiPfS0_iiiii,"",@"SHT_CUDA_INFO"
	.sectionflags	@""
	.align	4


	//----- nvinfo : EIATTR_CUDA_API_VERSION
	.align		4
        /*0000*/ 	.byte	0x04, 0x37
        /*0002*/ 	.short	(.L_9 - .L_8)
.L_8:
        /*0004*/ 	.word	0x00000082


	//----- nvinfo : EIATTR_KPARAM_INFO
	.align		4
.L_9:
        /*0008*/ 	.byte	0x04, 0x17
        /*000a*/ 	.short	(.L_11 - .L_10)
.L_10:
        /*000c*/ 	.word	0x00000000
        /*0010*/ 	.short	0x0009
        /*0012*/ 	.short	0x0038
        /*0014*/ 	.byte	0x00, 0xf0, 0x11, 0x00


	//----- nvinfo : EIATTR_KPARAM_INFO
	.align		4
.L_11:
        /*0018*/ 	.byte	0x04, 0x17
        /*001a*/ 	.short	(.L_13 - .L_12)
.L_12:
        /*001c*/ 	.word	0x00000000
        /*0020*/ 	.short	0x0008
        /*0022*/ 	.short	0x0034
        /*0024*/ 	.byte	0x00, 0xf0, 0x11, 0x00


	//----- nvinfo : EIATTR_KPARAM_INFO
	.align		4
.L_13:
        /*0028*/ 	.byte	0x04, 0x17
        /*002a*/ 	.short	(.L_15 - .L_14)
.L_14:
        /*002c*/ 	.word	0x00000000
        /*0030*/ 	.short	0x0007
        /*0032*/ 	.short	0x0030
        /*0034*/ 	.byte	0x00, 0xf0, 0x11, 0x00


	//----- nvinfo : EIATTR_KPARAM_INFO
	.align		4
.L_15:
        /*0038*/ 	.byte	0x04, 0x17
        /*003a*/ 	.short	(.L_17 - .L_16)
.L_16:
        /*003c*/ 	.word	0x00000000
        /*0040*/ 	.short	0x0006
        /*0042*/ 	.short	0x002c
        /*0044*/ 	.byte	0x00, 0xf0, 0x11, 0x00


	//----- nvinfo : EIATTR_KPARAM_INFO
	.align		4
.L_17:
        /*0048*/ 	.byte	0x04, 0x17
        /*004a*/ 	.short	(.L_19 - .L_18)
.L_18:
        /*004c*/ 	.word	0x00000000
        /*0050*/ 	.short	0x0005
        /*0052*/ 	.short	0x0028
        /*0054*/ 	.byte	0x00, 0xf0, 0x11, 0x00


	//----- nvinfo : EIATTR_KPARAM_INFO
	.align		4
.L_19:
        /*0058*/ 	.byte	0x04, 0x17
        /*005a*/ 	.short	(.L_21 - .L_20)
.L_20:
        /*005c*/ 	.word	0x00000000
        /*0060*/ 	.short	0x0004
        /*0062*/ 	.short	0x0020
        /*0064*/ 	.byte	0x00, 0xf5, 0x21, 0x00


	//----- nvinfo : EIATTR_KPARAM_INFO
	.align		4
.L_21:
        /*0068*/ 	.byte	0x04, 0x17
        /*006a*/ 	.short	(.L_23 - .L_22)
.L_22:
        /*006c*/ 	.word	0x00000000
        /*0070*/ 	.short	0x0003
        /*0072*/ 	.short	0x0018
        /*0074*/ 	.byte	0x00, 0xf5, 0x21, 0x00


	//----- nvinfo : EIATTR_KPARAM_INFO
	.align		4
.L_23:
        /*0078*/ 	.byte	0x04, 0x17
        /*007a*/ 	.short	(.L_25 - .L_24)
.L_24:
        /*007c*/ 	.word	0x00000000
        /*0080*/ 	.short	0x0002
        /*0082*/ 	.short	0x0010
        /*0084*/ 	.byte	0x00, 0xf5, 0x21, 0x00


	//----- nvinfo : EIATTR_KPARAM_INFO
	.align		4
.L_25:
        /*0088*/ 	.byte	0x04, 0x17
        /*008a*/ 	.short	(.L_27 - .L_26)
.L_26:
        /*008c*/ 	.word	0x00000000
        /*0090*/ 	.short	0x0001
        /*0092*/ 	.short	0x0008
        /*0094*/ 	.byte	0x00, 0xf5, 0x21, 0x00


	//----- nvinfo : EIATTR_KPARAM_INFO
	.align		4
.L_27:
        /*0098*/ 	.byte	0x04, 0x17
        /*009a*/ 	.short	(.L_29 - .L_28)
.L_28:
        /*009c*/ 	.word	0x00000000
        /*00a0*/ 	.short	0x0000
        /*00a2*/ 	.short	0x0000
        /*00a4*/ 	.byte	0x00, 0xf5, 0x21, 0x00


	//----- nvinfo : EIATTR_SPARSE_MMA_MASK
	.align		4
.L_29:
        /*00a8*/ 	.byte	0x03, 0x50
        /*00aa*/ 	.short	0x0000


	//----- nvinfo : EIATTR_MAXREG_COUNT
	.align		4
        /*00ac*/ 	.byte	0x03, 0x1b
        /*00ae*/ 	.short	0x00ff


	//----- nvinfo : EIATTR_MERCURY_ISA_VERSION
	.align		4
        /*00b0*/ 	.byte	0x03, 0x5f
        /*00b2*/ 	.short	0x0101


	//----- nvinfo : EIATTR_VRC_CTA_INIT_COUNT
	.align		4
        /*00b4*/ 	.byte	0x02, 0x4a
	.zero		1
	.zero		1


	//----- nvinfo : EIATTR_EXIT_INSTR_OFFSETS
	.align		4
        /*00b8*/ 	.byte	0x04, 0x1c
        /*00ba*/ 	.short	(.L_31 - .L_30)


	//   ....[0]....
.L_30:
        /*00bc*/ 	.word	0x000000b0


	//   ....[1]....
        /*00c0*/ 	.word	0x00001430


	//----- nvinfo : EIATTR_CRS_STACK_SIZE
	.align		4
.L_31:
        /*00c4*/ 	.byte	0x04, 0x1e
        /*00c6*/ 	.short	(.L_33 - .L_32)
.L_32:
        /*00c8*/ 	.word	0x00000000


	//----- nvinfo : EIATTR_CBANK_PARAM_SIZE
	.align		4
.L_33:
        /*00cc*/ 	.byte	0x03, 0x19
        /*00ce*/ 	.short	0x003c


	//----- nvinfo : EIATTR_PARAM_CBANK
	.align		4
        /*00d0*/ 	.byte	0x04, 0x0a
        /*00d2*/ 	.short	(.L_35 - .L_34)
	.align		4
.L_34:
        /*00d4*/ 	.word	index@(.nv.constant0._Z4funcPcS_PiPfS0_iiiii)
        /*00d8*/ 	.short	0x0380
        /*00da*/ 	.short	0x003c


	//----- nvinfo : EIATTR_SW_WAR
	.align		4
.L_35:
        /*00dc*/ 	.byte	0x04, 0x36
        /*00de*/ 	.short	(.L_37 - .L_36)
.L_36:
        /*00e0*/ 	.word	0x00000008
.L_37:


//--------------------- .nv.callgraph             --------------------------
	.section	.nv.callgraph,"",@"SHT_CUDA_CALLGRAPH"
	.align	4
	.sectionentsize	8
	.align		4
        /*0000*/ 	.word	0x00000000
	.align		4
        /*0004*/ 	.word	0xffffffff
	.align		4
        /*0008*/ 	.word	0x00000000
	.align		4
        /*000c*/ 	.word	0xfffffffe
	.align		4
        /*0010*/ 	.word	0x00000000
	.align		4
        /*0014*/ 	.word	0xfffffffd
	.align		4
        /*0018*/ 	.word	0x00000000
	.align		4
        /*001c*/ 	.word	0xfffffffc


//--------------------- .text._Z4funcPcS_PiPfS0_iiiii --------------------------
	.section	.text._Z4funcPcS_PiPfS0_iiiii,"ax",@progbits
	.align	128
        .global         _Z4funcPcS_PiPfS0_iiiii
        .type           _Z4funcPcS_PiPfS0_iiiii,@function
        .size           _Z4funcPcS_PiPfS0_iiiii,(.L_x_31 - _Z4funcPcS_PiPfS0_iiiii)
        .other          _Z4funcPcS_PiPfS0_iiiii,@"STO_CUDA_ENTRY STV_DEFAULT"
_Z4funcPcS_PiPfS0_iiiii:
.text._Z4funcPcS_PiPfS0_iiiii:
[----:B------:R-:W-:Y:S01]  /*0000*/  LDC R1, c[0x0][0x37c] ;  /* 0x0000df00ff017b82 */ /* 0x000fe20000000800 */
[----:B------:R-:W0:Y:S07]  /*0010*/  S2R R6, SR_TID.X ;  /* 0x0000000000067919 */ /* 0x000e2e0000002100 */
[----:B------:R-:W0:Y:S01]  /*0020*/  S2UR UR4, SR_CTAID.X ;  /* 0x00000000000479c3 */ /* 0x000e220000002500 */
[----:B------:R-:W1:Y:S07]  /*0030*/  LDCU.64 UR6, c[0x0][0x358] ;  /* 0x00006b00ff0677ac */ /* 0x000e6e0008000a00 */
[----:B------:R-:W0:Y:S08]  /*0040*/  LDC R3, c[0x0][0x360] ;  /* 0x0000d800ff037b82 */ /* 0x000e300000000800 */
[----:B------:R-:W2:Y:S08]  /*0050*/  LDC.64 R4, c[0x0][0x390] ;  /* 0x0000e400ff047b82 */ /* 0x000eb00000000a00 */
[----:B------:R-:W3:Y:S01]  /*0060*/  LDC R9, c[0x0][0x3a8] ;  /* 0x0000ea00ff097b82 */ /* 0x000ee20000000800 */
[----:B0-----:R-:W-:-:S04]  /*0070*/  IMAD R6, R3, UR4, R6 ;  /* 0x0000000403067c24 */ /* 0x001fc8000f8e0206 */
[----:B--2---:R-:W-:-:S05]  /*0080*/  IMAD.WIDE R4, R6, 0x4, R4 ;  /* 0x0000000406047825 */ /* 0x004fca00078e0204 */
[----:B-1----:R-:W3:Y:S02]  /*0090*/  LDG.E R8, desc[UR6][R4.64] ;  /* 0x0000000604087981 */ /* 0x002ee4000c1e1900 */
[----:B---3--:R-:W-:-:S13]  /*00a0*/  ISETP.GT.AND P0, PT, R8, R9, PT ;  /* 0x000000090800720c */ /* 0x008fda0003f04270 */
[----:B------:R-:W-:Y:S05]  /*00b0*/  @P0 EXIT ;  /* 0x000000000000094d */ /* 0x000fea0003800000 */
[----:B------:R-:W0:Y:S02]  /*00c0*/  LDC.64 R2, c[0x0][0x3a0] ;  /* 0x0000e800ff027b82 */ /* 0x000e240000000a00 */
[----:B0-----:R-:W-:-:S05]  /*00d0*/  IMAD.WIDE R2, R6, 0x4, R2 ;  /* 0x0000000406027825 */ /* 0x001fca00078e0202 */
[----:B------:R0:W5:Y:S01]  /*00e0*/  LDG.E R7, desc[UR6][R2.64] ;  /* 0x0000000602077981 */ /* 0x000162000c1e1900 */
[----:B------:R-:W-:Y:S01]  /*00f0*/  IADD3 R8, PT, PT, -R8, 0x1, R9 ;  /* 0x0000000108087810 */ /* 0x000fe20007ffe109 */
[----:B------:R-:W-:-:S07]  /*0100*/  IMAD.MOV.U32 R9, RZ, RZ, RZ ;  /* 0x000000ffff097224 */ /* 0x000fce00078e00ff */
.L_x_18:
[----:B------:R-:W2:Y:S01]  /*0110*/  LDG.E R0, desc[UR6][R4.64] ;  /* 0x0000000604007981 */ /* 0x000ea2000c1e1900 */
[----:B------:R-:W-:Y:S01]  /*0120*/  BSSY.RECONVERGENT B0, `(.L_x_0) ;  /* 0x000011a000007945 */ /* 0x000fe20003800200 */
[----:B01----:R-:W-:Y:S01]  /*0130*/  IMAD.MOV.U32 R3, RZ, RZ, RZ ;  /* 0x000000ffff037224 */ /* 0x003fe200078e00ff */
[----:B--2---:R-:W-:-:S13]  /*0140*/  ISETP.GE.AND P0, PT, R0, 0x1, PT ;  /* 0x000000010000780c */ /* 0x004fda0003f06270 */
[----:B------:R-:W-:Y:S05]  /*0150*/  @!P0 BRA `(.L_x_1) ;  /* 0x0000001000588947 */ /* 0x000fea0003800000 */
[C---:B------:R-:W-:Y:S01]  /*0160*/  ISETP.GE.U32.AND P2, PT, R0.reuse, 0x4, PT ;  /* 0x000000040000780c */ /* 0x040fe20003f46070 */
[----:B------:R-:W-:Y:S01]  /*0170*/  BSSY.RECONVERGENT B1, `(.L_x_2) ;  /* 0x0000021000017945 */ /* 0x000fe20003800200 */
[C---:B------:R-:W-:Y:S01]  /*0180*/  LOP3.LUT R25, R0.reuse, 0x3, RZ, 0xc0, !PT ;  /* 0x0000000300197812 */ /* 0x040fe200078ec0ff */
[----:B------:R-:W-:Y:S01]  /*0190*/  IMAD.MOV.U32 R12, RZ, RZ, RZ ;  /* 0x000000ffff0c7224 */ /* 0x000fe200078e00ff */
[C---:B------:R-:W-:Y:S02]  /*01a0*/  ISETP.GE.U32.AND P1, PT, R0.reuse, 0x10, PT ;  /* 0x000000100000780c */ /* 0x040fe40003f26070 */
[----:B------:R-:W-:Y:S02]  /*01b0*/  ISETP.NE.AND P0, PT, R25, RZ, PT ;  /* 0x000000ff1900720c */ /* 0x000fe40003f05270 */
[----:B------:R-:W-:-:S05]  /*01c0*/  LOP3.LUT R26, R0, 0xf, RZ, 0xc0, !PT ;  /* 0x0000000f001a7812 */ /* 0x000fca00078ec0ff */
[----:B------:R-:W-:Y:S06]  /*01d0*/  @!P2 BRA `(.L_x_3) ;  /* 0x000000000068a947 */ /* 0x000fec0003800000 */
[----:B------:R-:W0:Y:S01]  /*01e0*/  S2UR UR5, SR_CgaCtaId ;  /* 0x00000000000579c3 */ /* 0x000e220000008800 */
[----:B------:R-:W1:Y:S01]  /*01f0*/  LDCU.64 UR8, c[0x0][0x388] ;  /* 0x00007100ff0877ac */ /* 0x000e620008000a00 */
[----:B------:R-:W-:Y:S01]  /*0200*/  LOP3.LUT R12, R0, 0x7ffffffc, RZ, 0xc0, !PT ;  /* 0x7ffffffc000c7812 */ /* 0x000fe200078ec0ff */
[----:B------:R-:W-:-:S04]  /*0210*/  UMOV UR4, 0x400 ;  /* 0x0000040000047882 */ /* 0x000fc80000000000 */
[----:B------:R-:W-:Y:S01]  /*0220*/  IMAD.MOV R10, RZ, RZ, -R12 ;  /* 0x000000ffff0a7224 */ /* 0x000fe200078e0a0c */
[----:B-1----:R-:W-:Y:S01]  /*0230*/  IADD3.X R13, P2, PT, R9, UR8, RZ, PT, !PT ;  /* 0x00000008090d7c10 */ /* 0x002fe2000bf5e4ff */
[----:B0-----:R-:W-:-:S04]  /*0240*/  ULEA UR4, UR5, UR4, 0x18 ;  /* 0x0000000405047291 */ /* 0x001fc8000f8ec0ff */
[----:B------:R-:W-:Y:S01]  /*0250*/  IMAD.X R22, RZ, RZ, UR9, P2 ;  /* 0x00000009ff167e24 */ /* 0x000fe200090e06ff */
[----:B------:R-:W-:-:S06]  /*0260*/  UIADD3 UR4, UPT, UPT, UR4, 0x3, URZ ;  /* 0x0000000304047890 */ /* 0x000fcc000fffe0ff */
[----:B------:R-:W-:-:S07]  /*0270*/  IMAD.U32 R11, RZ, RZ, UR4 ;  /* 0x00000004ff0b7e24 */ /* 0x000fce000f8e00ff */
.L_x_4:
[----:B------:R-:W-:Y:S02]  /*0280*/  IMAD.MOV.U32 R2, RZ, RZ, R13 ;  /* 0x000000ffff027224 */ /* 0x000fe400078e000d */
[----:B------:R-:W-:-:S05]  /*0290*/  IMAD.MOV.U32 R3, RZ, RZ, R22 ;  /* 0x000000ffff037224 */ /* 0x000fca00078e0016 */
[----:B------:R-:W2:Y:S04]  /*02a0*/  LDG.E.U8 R14, desc[UR6][R2.64+-0x1] ;  /* 0xffffff06020e7981 */ /* 0x000ea8000c1e1100 */
[----:B------:R-:W3:Y:S04]  /*02b0*/  LDG.E.U8 R16, desc[UR6][R2.64] ;  /* 0x0000000602107981 */ /* 0x000ee8000c1e1100 */
[----:B------:R-:W4:Y:S04]  /*02c0*/  LDG.E.U8 R18, desc[UR6][R2.64+0x1] ;  /* 0x0000010602127981 */ /* 0x000f28000c1e1100 */
[----:B------:R-:W4:Y:S01]  /*02d0*/  LDG.E.U8 R20, desc[UR6][R2.64+0x2] ;  /* 0x0000020602147981 */ /* 0x000f22000c1e1100 */
[----:B------:R-:W-:Y:S01]  /*02e0*/  VIADD R10, R10, 0x4 ;  /* 0x000000040a0a7836 */ /* 0x000fe20000000000 */
[----:B------:R-:W-:-:S04]  /*02f0*/  IADD3 R13, P3, PT, R2, 0x4, RZ ;  /* 0x00000004020d7810 */ /* 0x000fc80007f7e0ff */
[----:B------:R-:W-:Y:S01]  /*0300*/  ISETP.NE.AND P2, PT, R10, RZ, PT ;  /* 0x000000ff0a00720c */ /* 0x000fe20003f45270 */
[----:B------:R-:W-:Y:S01]  /*0310*/  IMAD.X R22, RZ, RZ, R3, P3 ;  /* 0x000000ffff167224 */ /* 0x000fe200018e0603 */
[----:B--2---:R-:W-:Y:S04]  /*0320*/  STS.U8 [R11+-0x3], R14 ;  /* 0xfffffd0e0b007388 */ /* 0x004fe80000000000 */
[----:B---3--:R-:W-:Y:S04]  /*0330*/  STS.U8 [R11+-0x2], R16 ;  /* 0xfffffe100b007388 */ /* 0x008fe80000000000 */
[----:B----4-:R-:W-:Y:S04]  /*0340*/  STS.U8 [R11+-0x1], R18 ;  /* 0xffffff120b007388 */ /* 0x010fe80000000000 */
[----:B------:R0:W-:Y:S02]  /*0350*/  STS.U8 [R11], R20 ;  /* 0x000000140b007388 */ /* 0x0001e40000000000 */
[----:B0-----:R-:W-:Y:S01]  /*0360*/  VIADD R11, R11, 0x4 ;  /* 0x000000040b0b7836 */ /* 0x001fe20000000000 */
[----:B------:R-:W-:Y:S06]  /*0370*/  @P2 BRA `(.L_x_4) ;  /* 0xfffffffc00c02947 */ /* 0x000fec000383ffff */
.L_x_3:
[----:B------:R-:W-:Y:S05]  /*0380*/  BSYNC.RECONVERGENT B1 ;  /* 0x0000000000017941 */ /* 0x000fea0003800200 */
.L_x_2:
[----:B------:R-:W-:Y:S04]  /*0390*/  BSSY.RECONVERGENT B1, `(.L_x_5) ;  /* 0x0000015000017945 */ /* 0x000fe80003800200 */
[----:B------:R-:W-:Y:S05]  /*03a0*/  @!P0 BRA `(.L_x_6) ;  /* 0x00000000004c8947 */ /* 0x000fea0003800000 */
[----:B------:R-:W0:Y:S01]  /*03b0*/  LDC.64 R2, c[0x0][0x388] ;  /* 0x0000e200ff027b82 */ /* 0x000e220000000a00 */
[----:B------:R-:W-:-:S04]  /*03c0*/  IADD3 R11, PT, PT, R12, R9, RZ ;  /* 0x000000090c0b7210 */ /* 0x000fc80007ffe0ff */
[----:B0-----:R-:W-:-:S05]  /*03d0*/  IADD3 R10, P2, PT, R11, R2, RZ ;  /* 0x000000020b0a7210 */ /* 0x001fca0007f5e0ff */
[----:B------:R-:W-:-:S06]  /*03e0*/  IMAD.X R11, RZ, RZ, R3, P2 ;  /* 0x000000ffff0b7224 */ /* 0x000fcc00010e0603 */
[----:B------:R-:W2:Y:S01]  /*03f0*/  LDG.E.U8 R11, desc[UR6][R10.64] ;  /* 0x000000060a0b7981 */ /* 0x000ea2000c1e1100 */
[----:B------:R-:W0:Y:S01]  /*0400*/  S2UR UR5, SR_CgaCtaId ;  /* 0x00000000000579c3 */ /* 0x000e220000008800 */
[----:B------:R-:W-:Y:S01]  /*0410*/  ISETP.NE.AND P2, PT, R25, 0x1, PT ;  /* 0x000000011900780c */ /* 0x000fe20003f45270 */
[----:B------:R-:W-:Y:S02]  /*0420*/  UMOV UR4, 0x400 ;  /* 0x0000040000047882 */ /* 0x000fe40000000000 */
[----:B0-----:R-:W-:-:S06]  /*0430*/  ULEA UR4, UR5, UR4, 0x18 ;  /* 0x0000000405047291 */ /* 0x001fcc000f8ec0ff */
[----:B------:R-:W-:-:S03]  /*0440*/  VIADD R13, R12, UR4 ;  /* 0x000000040c0d7c36 */ /* 0x000fc60008000000 */
[----:B--2---:R0:W-:Y:S01]  /*0450*/  STS.U8 [R12+UR4], R11 ;  /* 0x0000000b0c007988 */ /* 0x0041e20008000004 */
[----:B------:R-:W-:Y:S05]  /*0460*/  @!P2 BRA `(.L_x_6) ;  /* 0x00000000001ca947 */ /* 0x000fea0003800000 */
[----:B------:R-:W-:Y:S02]  /*0470*/  ISETP.NE.AND P2, PT, R25, 0x2, PT ;  /* 0x000000021900780c */ /* 0x000fe40003f45270 */
[----:B------:R-:W-:-:S04]  /*0480*/  IADD3 R2, P3, P4, R12, R2, R9 ;  /* 0x000000020c027210 */ /* 0x000fc80007c7e009 */
[----:B------:R-:W-:-:S05]  /*0490*/  IADD3.X R3, PT, PT, RZ, R3, RZ, P3, P4 ;  /* 0x00000003ff037210 */ /* 0x000fca0001fe84ff */
[----:B------:R-:W2:Y:S04]  /*04a0*/  LDG.E.U8 R10, desc[UR6][R2.64+0x1] ;  /* 0x00000106020a7981 */ /* 0x000ea8000c1e1100 */
[----:B0-----:R-:W3:Y:S04]  /*04b0*/  @P2 LDG.E.U8 R11, desc[UR6][R2.64+0x2] ;  /* 0x00000206020b2981 */ /* 0x001ee8000c1e1100 */
[----:B--2---:R1:W-:Y:S04]  /*04c0*/  STS.U8 [R13+0x1], R10 ;  /* 0x0000010a0d007388 */ /* 0x0043e80000000000 */
[----:B---3--:R1:W-:Y:S02]  /*04d0*/  @P2 STS.U8 [R13+0x2], R11 ;  /* 0x0000020b0d002388 */ /* 0x0083e40000000000 */
.L_x_6:
[----:B------:R-:W-:Y:S05]  /*04e0*/  BSYNC.RECONVERGENT B1 ;  /* 0x0000000000017941 */ /* 0x000fea0003800200 */
.L_x_5:
[----:B------:R-:W-:Y:S01]  /*04f0*/  BSSY.RECONVERGENT B1, `(.L_x_7) ;  /* 0x0000062000017945 */ /* 0x000fe20003800200 */
[----:B-1----:R-:W-:Y:S02]  /*0500*/  IMAD.MOV.U32 R10, RZ, RZ, RZ ;  /* 0x000000ffff0a7224 */ /* 0x002fe400078e00ff */
[----:B0-----:R-:W-:Y:S01]  /*0510*/  IMAD.MOV.U32 R12, RZ, RZ, RZ ;  /* 0x000000ffff0c7224 */ /* 0x001fe200078e00ff */
[----:B------:R-:W-:Y:S06]  /*0520*/  @!P1 BRA `(.L_x_8) ;  /* 0x0000000400789947 */ /* 0x000fec0003800000 */
[----:B------:R-:W0:Y:S01]  /*0530*/  S2R R3, SR_CgaCtaId ;  /* 0x0000000000037919 */ /* 0x000e220000008800 */
[----:B------:R-:W-:Y:S01]  /*0540*/  MOV R14, 0x400 ;  /* 0x00000400000e7802 */ /* 0x000fe20000000f00 */
[----:B------:R-:W-:Y:S01]  /*0550*/  IMAD.MOV.U32 R11, RZ, RZ, RZ ;  /* 0x000000ffff0b7224 */ /* 0x000fe200078e00ff */
[----:B------:R-:W-:Y:S01]  /*0560*/  LOP3.LUT R10, R0, 0x7ffffff0, RZ, 0xc0, !PT ;  /* 0x7ffffff0000a7812 */ /* 0x000fe200078ec0ff */
[----:B------:R-:W-:Y:S01]  /*0570*/  IMAD.MOV.U32 R12, RZ, RZ, RZ ;  /* 0x000000ffff0c7224 */ /* 0x000fe200078e00ff */
[----:B0-----:R-:W-:-:S07]  /*0580*/  LEA R14, R3, R14, 0x18 ;  /* 0x0000000e030e7211 */ /* 0x001fce00078ec0ff */
.L_x_9:
[----:B------:R-:W0:Y:S01]  /*0590*/  LDCU.64 UR4, c[0x0][0x380] ;  /* 0x00007000ff0477ac */ /* 0x000e220008000a00 */
[----:B-----5:R-:W-:-:S05]  /*05a0*/  IMAD.IADD R3, R7, 0x1, R11 ;  /* 0x0000000107037824 */ /* 0x020fca00078e020b */
[----:B0-----:R-:W-:-:S04]  /*05b0*/  IADD3 R2, P1, PT, R3, UR4, RZ ;  /* 0x0000000403027c10 */ /* 0x001fc8000ff3e0ff */
[----:B------:R-:W-:-:S05]  /*05c0*/  LEA.HI.X.SX32 R3, R3, UR5, 0x1, P1 ;  /* 0x0000000503037c11 */ /* 0x000fca00088f0eff */
[----:B------:R-:W2:Y:S04]  /*05d0*/  LDG.E.U8 R17, desc[UR6][R2.64] ;  /* 0x0000000602117981 */ /* 0x000ea8000c1e1100 */
[----:B------:R-:W3:Y:S04]  /*05e0*/  LDG.E.U8 R18, desc[UR6][R2.64+0x2] ;  /* 0x0000020602127981 */ /* 0x000ee8000c1e1100 */
[----:B------:R-:W4:Y:S04]  /*05f0*/  LDG.E.U8 R27, desc[UR6][R2.64+0x1] ;  /* 0x00000106021b7981 */ /* 0x000f28000c1e1100 */
[----:B------:R-:W4:Y:S04]  /*0600*/  LDG.E.U8 R21, desc[UR6][R2.64+0x3] ;  /* 0x0000030602157981 */ /* 0x000f28000c1e1100 */
[----:B------:R-:W4:Y:S04]  /*0610*/  LDG.E.U8 R23, desc[UR6][R2.64+0x4] ;  /* 0x0000040602177981 */ /* 0x000f28000c1e1100 */
[----:B------:R-:W4:Y:S01]  /*0620*/  LDG.E.U8 R19, desc[UR6][R2.64+0x5] ;  /* 0x0000050602137981 */ /* 0x000f22000c1e1100 */
[----:B------:R-:W-:-:S03]  /*0630*/  IMAD.IADD R13, R14, 0x1, R11 ;  /* 0x000000010e0d7824 */ /* 0x000fc600078e020b */
[----:B------:R-:W4:Y:S04]  /*0640*/  LDG.E.U8 R15, desc[UR6][R2.64+0x6] ;  /* 0x00000606020f7981 */ /* 0x000f28000c1e1100 */
[----:B------:R-:W2:Y:S04]  /*0650*/  LDS.U8 R16, [R13] ;  /* 0x000000000d107984 */ /* 0x000ea80000000000 */
[----:B------:R-:W3:Y:S04]  /*0660*/  LDS.U8 R29, [R13+0x2] ;  /* 0x000002000d1d7984 */ /* 0x000ee80000000000 */
[----:B------:R-:W4:Y:S04]  /*0670*/  LDS.U8 R20, [R13+0x1] ;  /* 0x000001000d147984 */ /* 0x000f280000000000 */
[----:B------:R-:W0:Y:S04]  /*0680*/  LDS.U8 R22, [R13+0x3] ;  /* 0x000003000d167984 */ /* 0x000e280000000000 */
[----:B------:R-:W1:Y:S01]  /*0690*/  LDS.U8 R24, [R13+0x4] ;  /* 0x000004000d187984 */ /* 0x000e620000000000 */
[----:B--2---:R-:W-:-:S03]  /*06a0*/  ISETP.NE.AND P2, PT, R16, R17, PT ;  /* 0x000000111000720c */ /* 0x004fc60003f45270 */
[----:B------:R-:W2:Y:S04]  /*06b0*/  LDG.E.U8 R16, desc[UR6][R2.64+0x7] ;  /* 0x0000070602107981 */ /* 0x000ea8000c1e1100 */
[----:B------:R-:W2:Y:S01]  /*06c0*/  LDG.E.U8 R17, desc[UR6][R2.64+0x8] ;  /* 0x0000080602117981 */ /* 0x000ea2000c1e1100 */
[----:B---3--:R-:W-:Y:S02]  /*06d0*/  ISETP.NE.AND P5, PT, R29, R18, PT ;  /* 0x000000121d00720c */ /* 0x008fe40003fa5270 */
[----:B----4-:R-:W-:Y:S01]  /*06e0*/  ISETP.NE.AND P6, PT, R20, R27, PT ;  /* 0x0000001b1400720c */ /* 0x010fe20003fc5270 */
[----:B------:R-:W3:Y:S04]  /*06f0*/  LDG.E.U8 R18, desc[UR6][R2.64+0x9] ;  /* 0x0000090602127981 */ /* 0x000ee8000c1e1100 */
[----:B------:R-:W4:Y:S01]  /*0700*/  LDS.U8 R20, [R13+0x5] ;  /* 0x000005000d147984 */ /* 0x000f220000000000 */
[----:B0-----:R-:W-:-:S03]  /*0710*/  ISETP.NE.AND P4, PT, R22, R21, PT ;  /* 0x000000151600720c */ /* 0x001fc60003f85270 */
[----:B------:R-:W3:Y:S04]  /*0720*/  LDG.E.U8 R21, desc[UR6][R2.64+0xa] ;  /* 0x00000a0602157981 */ /* 0x000ee8000c1e1100 */
[----:B------:R-:W3:Y:S01]  /*0730*/  LDG.E.U8 R22, desc[UR6][R2.64+0xb] ;  /* 0x00000b0602167981 */ /* 0x000ee2000c1e1100 */
[----:B-1----:R-:W-:-:S03]  /*0740*/  ISETP.NE.AND P3, PT, R24, R23, PT ;  /* 0x000000171800720c */ /* 0x002fc60003f65270 */
[----:B------:R-:W3:Y:S04]  /*0750*/  LDG.E.U8 R24, desc[UR6][R2.64+0xc] ;  /* 0x00000c0602187981 */ /* 0x000ee8000c1e1100 */
[----:B------:R-:W3:Y:S01]  /*0760*/  LDG.E.U8 R23, desc[UR6][R2.64+0xd] ;  /* 0x00000d0602177981 */ /* 0x000ee2000c1e1100 */
[----:B----4-:R-:W-:-:S03]  /*0770*/  ISETP.NE.AND P1, PT, R20, R19, PT ;  /* 0x000000131400720c */ /* 0x010fc60003f25270 */
[----:B------:R-:W4:Y:S04]  /*0780*/  LDG.E.U8 R19, desc[UR6][R2.64+0xe] ;  /* 0x00000e0602137981 */ /* 0x000f28000c1e1100 */
[----:B------:R0:W4:Y:S01]  /*0790*/  LDG.E.U8 R20, desc[UR6][R2.64+0xf] ;  /* 0x00000f0602147981 */ /* 0x000122000c1e1100 */
[----:B------:R-:W-:Y:S02]  /*07a0*/  VIADD R27, R12, 0x1 ;  /* 0x000000010c1b7836 */ /* 0x000fe40000000000 */
[----:B------:R-:W-:Y:S02]  /*07b0*/  @P2 IMAD.MOV R27, RZ, RZ, R12 ;  /* 0x000000ffff1b2224 */ /* 0x000fe400078e020c */
[----:B------:R-:W1:Y:S02]  /*07c0*/  LDS.U8 R12, [R13+0x6] ;  /* 0x000006000d0c7984 */ /* 0x000e640000000000 */
[----:B-1----:R-:W-:-:S02]  /*07d0*/  ISETP.NE.AND P2, PT, R12, R15, PT ;  /* 0x0000000f0c00720c */ /* 0x002fc40003f45270 */
[----:B------:R-:W2:Y:S04]  /*07e0*/  LDS.U8 R15, [R13+0x7] ;  /* 0x000007000d0f7984 */ /* 0x000ea80000000000 */
[----:B------:R-:W1:Y:S01]  /*07f0*/  LDS.U8 R12, [R13+0x8] ;  /* 0x000008000d0c7984 */ /* 0x000e620000000000 */
[----:B------:R-:W-:Y:S01]  /*0800*/  IADD3 R28, PT, PT, R27, 0x1, RZ ;  /* 0x000000011b1c7810 */ /* 0x000fe20007ffe0ff */
[----:B------:R-:W-:-:S04]  /*0810*/  @P6 IMAD.MOV R28, RZ, RZ, R27 ;  /* 0x000000ffff1c6224 */ /* 0x000fc800078e021b */
[----:B0-----:R-:W-:Y:S02]  /*0820*/  VIADD R2, R28, 0x1 ;  /* 0x000000011c027836 */ /* 0x001fe40000000000 */
[----:B------:R-:W-:-:S04]  /*0830*/  @P5 IMAD.MOV R2, RZ, RZ, R28 ;  /* 0x000000ffff025224 */ /* 0x000fc800078e021c */
[----:B------:R-:W-:Y:S02]  /*0840*/  VIADD R3, R2, 0x1 ;  /* 0x0000000102037836 */ /* 0x000fe40000000000 */
[----:B------:R-:W-:Y:S02]  /*0850*/  @P4 IMAD.MOV R3, RZ, RZ, R2 ;  /* 0x000000ffff034224 */ /* 0x000fe400078e0202 */
[----:B------:R-:W3:Y:S01]  /*0860*/  LDS.U8 R2, [R13+0xa] ;  /* 0x00000a000d027984 */ /* 0x000ee20000000000 */
[----:B------:R-:W-:Y:S01]  /*0870*/  VIADD R11, R11, 0x10 ;  /* 0x000000100b0b7836 */ /* 0x000fe20000000000 */
[----:B--2---:R-:W-:Y:S02]  /*0880*/  ISETP.NE.AND P6, PT, R15, R16, PT ;  /* 0x000000100f00720c */ /* 0x004fe40003fc5270 */
[----:B------:R-:W0:Y:S01]  /*0890*/  LDS.U8 R15, [R13+0x9] ;  /* 0x000009000d0f7984 */ /* 0x000e220000000000 */
[----:B------:R-:W-:Y:S02]  /*08a0*/  VIADD R16, R3, 0x1 ;  /* 0x0000000103107836 */ /* 0x000fe40000000000 */
[----:B------:R-:W-:-:S02]  /*08b0*/  @P3 IMAD.MOV R16, RZ, RZ, R3 ;  /* 0x000000ffff103224 */ /* 0x000fc400078e0203 */
[----:B------:R-:W2:Y:S01]  /*08c0*/  LDS.U8 R3, [R13+0xb] ;  /* 0x00000b000d037984 */ /* 0x000ea20000000000 */
[----:B-1----:R-:W-:Y:S01]  /*08d0*/  ISETP.NE.AND P3, PT, R12, R17, PT ;  /* 0x000000110c00720c */ /* 0x002fe20003f65270 */
[----:B------:R-:W-:Y:S02]  /*08e0*/  VIADD R12, R16, 0x1 ;  /* 0x00000001100c7836 */ /* 0x000fe40000000000 */
[----:B------:R-:W1:Y:S01]  /*08f0*/  LDS.U8 R17, [R13+0xc] ;  /* 0x00000c000d117984 */ /* 0x000e620000000000 */
[----:B------:R-:W-:-:S05]  /*0900*/  @P1 IMAD.MOV R12, RZ, RZ, R16 ;  /* 0x000000ffff0c1224 */ /* 0x000fca00078e0210 */
[----:B------:R-:W-:Y:S01]  /*0910*/  IADD3 R16, PT, PT, R12, 0x1, RZ ;  /* 0x000000010c107810 */ /* 0x000fe20007ffe0ff */
[----:B------:R-:W-:Y:S02]  /*0920*/  @P2 IMAD.MOV R16, RZ, RZ, R12 ;  /* 0x000000ffff102224 */ /* 0x000fe400078e020c */
[----:B------:R-:W4:Y:S01]  /*0930*/  LDS.U8 R12, [R13+0xd] ;  /* 0x00000d000d0c7984 */ /* 0x000f220000000000 */
[----:B---3--:R-:W-:Y:S02]  /*0940*/  ISETP.NE.AND P2, PT, R2, R21, PT ;  /* 0x000000150200720c */ /* 0x008fe40003f45270 */
[----:B0-----:R-:W-:Y:S01]  /*0950*/  ISETP.NE.AND P1, PT, R15, R18, PT ;  /* 0x000000120f00720c */ /* 0x001fe20003f25270 */
[----:B------:R-:W-:Y:S02]  /*0960*/  VIADD R15, R16, 0x1 ;  /* 0x00000001100f7836 */ /* 0x000fe40000000000 */
[----:B------:R-:W-:Y:S02]  /*0970*/  @P6 IMAD.MOV R15, RZ, RZ, R16 ;  /* 0x000000ffff0f6224 */ /* 0x000fe400078e0210 */
[----:B------:R-:W0:Y:S02]  /*0980*/  LDS.U8 R16, [R13+0xe] ;  /* 0x00000e000d107984 */ /* 0x000e240000000000 */
[----:B------:R-:W-:-:S02]  /*0990*/  VIADD R18, R15, 0x1 ;  /* 0x000000010f127836 */ /* 0x000fc40000000000 */
[----:B------:R-:W-:Y:S02]  /*09a0*/  @P3 IMAD.MOV R18, RZ, RZ, R15 ;  /* 0x000000ffff123224 */ /* 0x000fe400078e020f */
[----:B------:R-:W3:Y:S02]  /*09b0*/  LDS.U8 R15, [R13+0xf] ;  /* 0x00000f000d0f7984 */ /* 0x000ee40000000000 */
[----:B------:R-:W-:Y:S02]  /*09c0*/  VIADD R2, R18, 0x1 ;  /* 0x0000000112027836 */ /* 0x000fe40000000000 */
[----:B------:R-:W-:Y:S01]  /*09d0*/  @P1 IMAD.MOV R2, RZ, RZ, R18 ;  /* 0x000000ffff021224 */ /* 0x000fe200078e0212 */
[----:B--2---:R-:W-:-:S03]  /*09e0*/  ISETP.NE.AND P1, PT, R3, R22, PT ;  /* 0x000000160300720c */ /* 0x004fc60003f25270 */
[----:B------:R-:W-:Y:S02]  /*09f0*/  VIADD R3, R2, 0x1 ;  /* 0x0000000102037836 */ /* 0x000fe40000000000 */
[----:B------:R-:W-:Y:S01]  /*0a00*/  @P2 IMAD.MOV R3, RZ, RZ, R2 ;  /* 0x000000ffff032224 */ /* 0x000fe200078e0202 */
[----:B-1----:R-:W-:-:S04]  /*0a10*/  ISETP.NE.AND P2, PT, R17, R24, PT ;  /* 0x000000181100720c */ /* 0x002fc80003f45270 */
[----:B------:R-:W-:-:S03]  /*0a20*/  IADD3 R2, PT, PT, R3, 0x1, RZ ;  /* 0x0000000103027810 */ /* 0x000fc60007ffe0ff */
[----:B------:R-:W-:Y:S01]  /*0a30*/  @P1 IMAD.MOV R2, RZ, RZ, R3 ;  /* 0x000000ffff021224 */ /* 0x000fe200078e0203 */
[----:B----4-:R-:W-:-:S03]  /*0a40*/  ISETP.NE.AND P1, PT, R12, R23, PT ;  /* 0x000000170c00720c */ /* 0x010fc60003f25270 */
[----:B------:R-:W-:Y:S02]  /*0a50*/  VIADD R3, R2, 0x1 ;  /* 0x0000000102037836 */ /* 0x000fe40000000000 */
[----:B------:R-:W-:Y:S01]  /*0a60*/  @P2 IMAD.MOV R3, RZ, RZ, R2 ;  /* 0x000000ffff032224 */ /* 0x000fe200078e0202 */
[----:B0-----:R-:W-:-:S03]  /*0a70*/  ISETP.NE.AND P2, PT, R16, R19, PT ;  /* 0x000000131000720c */ /* 0x001fc60003f45270 */
[----:B------:R-:W-:-:S04]  /*0a80*/  VIADD R2, R3, 0x1 ;  /* 0x0000000103027836 */ /* 0x000fc80000000000 */
[----:B------:R-:W-:-:S04]  /*0a90*/  @P1 IMAD.MOV R2, RZ, RZ, R3 ;  /* 0x000000ffff021224 */ /* 0x000fc800078e0203 */
[----:B------:R-:W-:Y:S01]  /*0aa0*/  VIADD R3, R2, 0x1 ;  /* 0x0000000102037836 */ /* 0x000fe20000000000 */
[----:B---3--:R-:W-:Y:S01]  /*0ab0*/  ISETP.NE.AND P1, PT, R15, R20, PT ;  /* 0x000000140f00720c */ /* 0x008fe20003f25270 */
[----:B------:R-:W-:Y:S01]  /*0ac0*/  @P2 IMAD.MOV R3, RZ, RZ, R2 ;  /* 0x000000ffff032224 */ /* 0x000fe200078e0202 */
[----:B------:R-:W-:-:S03]  /*0ad0*/  ISETP.NE.AND P2, PT, R11, R10, PT ;  /* 0x0000000a0b00720c */ /* 0x000fc60003f45270 */
[----:B------:R-:W-:-:S08]  /*0ae0*/  VIADD R12, R3, 0x1 ;  /* 0x00000001030c7836 */ /* 0x000fd00000000000 */
[----:B------:R-:W-:Y:S02]  /*0af0*/  @P1 IADD3 R12, PT, PT, R3, RZ, RZ ;  /* 0x000000ff030c1210 */ /* 0x000fe40007ffe0ff */
[----:B------:R-:W-:Y:S05]  /*0b00*/  @P2 BRA `(.L_x_9) ;  /* 0xfffffff800a02947 */ /* 0x000fea000383ffff */
.L_x_8:
[----:B------:R-:W-:Y:S05]  /*0b10*/  BSYNC.RECONVERGENT B1 ;  /* 0x0000000000017941 */ /* 0x000fea0003800200 */
.L_x_7:
[----:B------:R-:W-:Y:S01]  /*0b20*/  ISETP.NE.AND P1, PT, R26, RZ, PT ;  /* 0x000000ff1a00720c */ /* 0x000fe20003f25270 */
[----:B------:R-:W-:-:S12]  /*0b30*/  BSSY.RECONVERGENT B1, `(.L_x_10) ;  /* 0x0000077000017945 */ /* 0x000fd80003800200 */
[----:B------:R-:W-:Y:S05]  /*0b40*/  @!P1 BRA `(.L_x_11) ;  /* 0x0000000400d49947 */ /* 0x000fea0003800000 */
[----:B------:R-:W-:Y:S01]  /*0b50*/  ISETP.GE.U32.AND P2, PT, R26, 0x8, PT ;  /* 0x000000081a00780c */ /* 0x000fe20003f46070 */
[----:B------:R-:W-:Y:S01]  /*0b60*/  BSSY.RECONVERGENT B2, `(.L_x_12) ;  /* 0x0000034000027945 */ /* 0x000fe20003800200 */
[----:B------:R-:W-:-:S04]  /*0b70*/  LOP3.LUT R23, R0, 0x7, RZ, 0xc0, !PT ;  /* 0x0000000700177812 */ /* 0x000fc800078ec0ff */
[----:B------:R-:W-:-:S07]  /*0b80*/  ISETP.NE.AND P1, PT, R23, RZ, PT ;  /* 0x000000ff1700720c */ /* 0x000fce0003f25270 */
[----:B------:R-:W-:Y:S06]  /*0b90*/  @!P2 BRA `(.L_x_13) ;  /* 0x0000000000c0a947 */ /* 0x000fec0003800000 */
        /* <DEDUP_REMOVED lines=9> */
[----:B------:R-:W4:Y:S04]  /*0c30*/  LDG.E.U8 R13, desc[UR6][R2.64+0x5] ;  /* 0x00000506020d7981 */ /* 0x000f28000c1e1100 */
[----:B------:R-:W4:Y:S04]  /*0c40*/  LDG.E.U8 R11, desc[UR6][R2.64+0x6] ;  /* 0x00000606020b7981 */ /* 0x000f28000c1e1100 */
[----:B------:R0:W4:Y:S01]  /*0c50*/  LDG.E.U8 R14, desc[UR6][R2.64+0x7] ;  /* 0x00000706020e7981 */ /* 0x000122000c1e1100 */
[----:B------:R-:W1:Y:S01]  /*0c60*/  S2UR UR5, SR_CgaCtaId ;  /* 0x00000000000579c3 */ /* 0x000e620000008800 */
[----:B------:R-:W-:Y:S01]  /*0c70*/  UMOV UR4, 0x400 ;  /* 0x0000040000047882 */ /* 0x000fe20000000000 */
[----:B0-----:R-:W-:Y:S01]  /*0c80*/  VIADD R2, R12, 0x1 ;  /* 0x000000010c027836 */ /* 0x001fe20000000000 */
[----:B-1----:R-:W-:-:S09]  /*0c90*/  ULEA UR4, UR5, UR4, 0x18 ;  /* 0x0000000405047291 */ /* 0x002fd2000f8ec0ff */
[----:B------:R-:W2:Y:S04]  /*0ca0*/  LDS.U8 R17, [R10+UR4] ;  /* 0x000000040a117984 */ /* 0x000ea80008000000 */
[----:B------:R-:W3:Y:S04]  /*0cb0*/  LDS.U8 R19, [R10+UR4+0x1] ;  /* 0x000001040a137984 */ /* 0x000ee80008000000 */
[----:B------:R-:W4:Y:S04]  /*0cc0*/  LDS.U8 R21, [R10+UR4+0x2] ;  /* 0x000002040a157984 */ /* 0x000f280008000000 */
[----:B------:R-:W0:Y:S04]  /*0cd0*/  LDS.U8 R27, [R10+UR4+0x3] ;  /* 0x000003040a1b7984 */ /* 0x000e280008000000 */
[----:B------:R-:W1:Y:S01]  /*0ce0*/  LDS.U8 R18, [R10+UR4+0x4] ;  /* 0x000004040a127984 */ /* 0x000e620008000000 */
[----:B--2---:R-:W-:-:S03]  /*0cf0*/  ISETP.NE.AND P2, PT, R17, R20, PT ;  /* 0x000000141100720c */ /* 0x004fc60003f45270 */
[----:B------:R-:W2:Y:S01]  /*0d00*/  LDS.U8 R20, [R10+UR4+0x5] ;  /* 0x000005040a147984 */ /* 0x000ea20008000000 */
[----:B---3--:R-:W-:-:S03]  /*0d10*/  ISETP.NE.AND P3, PT, R19, R22, PT ;  /* 0x000000161300720c */ /* 0x008fc60003f65270 */
[----:B------:R-:W3:Y:S04]  /*0d20*/  LDS.U8 R22, [R10+UR4+0x6] ;  /* 0x000006040a167984 */ /* 0x000ee80008000000 */
[----:B------:R1:W3:Y:S02]  /*0d30*/  LDS.U8 R17, [R10+UR4+0x7] ;  /* 0x000007040a117984 */ /* 0x0002e40008000000 */
[----:B------:R-:W-:Y:S01]  /*0d40*/  @P2 IMAD.MOV R2, RZ, RZ, R12 ;  /* 0x000000ffff022224 */ /* 0x000fe200078e020c */
[----:B----4-:R-:W-:-:S03]  /*0d50*/  ISETP.NE.AND P2, PT, R21, R24, PT ;  /* 0x000000181500720c */ /* 0x010fc60003f45270 */
[----:B------:R-:W-:Y:S02]  /*0d60*/  VIADD R3, R2, 0x1 ;  /* 0x0000000102037836 */ /* 0x000fe40000000000 */
[----:B------:R-:W-:Y:S01]  /*0d70*/  @P3 IMAD.MOV R3, RZ, RZ, R2 ;  /* 0x000000ffff033224 */ /* 0x000fe200078e0202 */
[----:B0-----:R-:W-:Y:S01]  /*0d80*/  ISETP.NE.AND P3, PT, R27, R16, PT ;  /* 0x000000101b00720c */ /* 0x001fe20003f65270 */
[----:B-1----:R-:W-:Y:S02]  /*0d90*/  VIADD R10, R10, 0x8 ;  /* 0x000000080a0a7836 */ /* 0x002fe40000000000 */
[----:B------:R-:W-:-:S04]  /*0da0*/  VIADD R2, R3, 0x1 ;  /* 0x0000000103027836 */ /* 0x000fc80000000000 */
[----:B------:R-:W-:Y:S01]  /*0db0*/  @P2 IMAD.MOV R2, RZ, RZ, R3 ;  /* 0x000000ffff022224 */ /* 0x000fe200078e0203 */
[----:B------:R-:W-:-:S03]  /*0dc0*/  ISETP.NE.AND P2, PT, R18, R15, PT ;  /* 0x0000000f1200720c */ /* 0x000fc60003f45270 */
[----:B------:R-:W-:Y:S02]  /*0dd0*/  VIADD R3, R2, 0x1 ;  /* 0x0000000102037836 */ /* 0x000fe40000000000 */
[----:B------:R-:W-:-:S05]  /*0de0*/  @P3 IMAD.MOV R3, RZ, RZ, R2 ;  /* 0x000000ffff033224 */ /* 0x000fca00078e0202 */
[----:B------:R-:W-:-:S03]  /*0df0*/  IADD3 R2, PT, PT, R3, 0x1, RZ ;  /* 0x0000000103027810 */ /* 0x000fc60007ffe0ff */
[----:B------:R-:W-:Y:S01]  /*0e00*/  @P2 IMAD.MOV R2, RZ, RZ, R3 ;  /* 0x000000ffff022224 */ /* 0x000fe200078e0203 */
[----:B--2---:R-:W-:-:S03]  /*0e10*/  ISETP.NE.AND P3, PT, R20, R13, PT ;  /* 0x0000000d1400720c */ /* 0x004fc60003f65270 */
[----:B------:R-:W-:Y:S01]  /*0e20*/  VIADD R3, R2, 0x1 ;  /* 0x0000000102037836 */ /* 0x000fe20000000000 */
[----:B---3--:R-:W-:-:S09]  /*0e30*/  ISETP.NE.AND P2, PT, R22, R11, PT ;  /* 0x0000000b1600720c */ /* 0x008fd20003f45270 */
[----:B------:R-:W-:Y:S01]  /*0e40*/  @P3 IMAD.MOV R3, RZ, RZ, R2 ;  /* 0x000000ffff033224 */ /* 0x000fe200078e0202 */
[----:B------:R-:W-:-:S03]  /*0e50*/  ISETP.NE.AND P3, PT, R17, R14, PT ;  /* 0x0000000e1100720c */ /* 0x000fc60003f65270 */
[----:B------:R-:W-:Y:S02]  /*0e60*/  VIADD R2, R3, 0x1 ;  /* 0x0000000103027836 */ /* 0x000fe40000000000 */
[----:B------:R-:W-:-:S04]  /*0e70*/  @P2 IMAD.MOV R2, RZ, RZ, R3 ;  /* 0x000000ffff022224 */ /* 0x000fc800078e0203 */
[----:B------:R-:W-:-:S04]  /*0e80*/  VIADD R12, R2, 0x1 ;  /* 0x00000001020c7836 */ /* 0x000fc80000000000 */
[----:B------:R-:W-:-:S07]  /*0e90*/  @P3 IMAD.MOV R12, RZ, RZ, R2 ;  /* 0x000000ffff0c3224 */ /* 0x000fce00078e0202 */
.L_x_13:
[----:B------:R-:W-:Y:S05]  /*0ea0*/  BSYNC.RECONVERGENT B2 ;  /* 0x0000000000027941 */ /* 0x000fea0003800200 */
.L_x_12:
[----:B------:R-:W-:Y:S05]  /*0eb0*/  @!P1 BRA `(.L_x_11) ;  /* 0x0000000000f89947 */ /* 0x000fea0003800000 */
[----:B------:R-:W-:Y:S01]  /*0ec0*/  ISETP.GE.U32.AND P1, PT, R23, 0x4, PT ;  /* 0x000000041700780c */ /* 0x000fe20003f26070 */
[----:B------:R-:W-:-:S12]  /*0ed0*/  BSSY.RECONVERGENT B2, `(.L_x_14) ;  /* 0x000001e000027945 */ /* 0x000fd80003800200 */
[----:B------:R-:W-:Y:S05]  /*0ee0*/  @!P1 BRA `(.L_x_15) ;  /* 0x0000000000709947 */ /* 0x000fea0003800000 */
[----:B------:R-:W0:Y:S01]  /*0ef0*/  LDCU.64 UR4, c[0x0][0x380] ;  /* 0x00007000ff0477ac */ /* 0x000e220008000a00 */
[----:B-----5:R-:W-:-:S05]  /*0f00*/  IMAD.IADD R3, R7, 0x1, R10 ;  /* 0x0000000107037824 */ /* 0x020fca00078e020a */
[----:B0-----:R-:W-:-:S04]  /*0f10*/  IADD3 R2, P1, PT, R3, UR4, RZ ;  /* 0x0000000403027c10 */ /* 0x001fc8000ff3e0ff */
[----:B------:R-:W-:-:S05]  /*0f20*/  LEA.HI.X.SX32 R3, R3, UR5, 0x1, P1 ;  /* 0x0000000503037c11 */ /* 0x000fca00088f0eff */
[----:B------:R-:W2:Y:S04]  /*0f30*/  LDG.E.U8 R14, desc[UR6][R2.64] ;  /* 0x00000006020e7981 */ /* 0x000ea8000c1e1100 */
[----:B------:R-:W3:Y:S04]  /*0f40*/  LDG.E.U8 R16, desc[UR6][R2.64+0x1] ;  /* 0x0000010602107981 */ /* 0x000ee8000c1e1100 */
[----:B------:R-:W4:Y:S04]  /*0f50*/  LDG.E.U8 R18, desc[UR6][R2.64+0x2] ;  /* 0x0000020602127981 */ /* 0x000f28000c1e1100 */
[----:B------:R0:W4:Y:S01]  /*0f60*/  LDG.E.U8 R20, desc[UR6][R2.64+0x3] ;  /* 0x0000030602147981 */ /* 0x000122000c1e1100 */
[----:B------:R-:W1:Y:S01]  /*0f70*/  S2UR UR5, SR_CgaCtaId ;  /* 0x00000000000579c3 */ /* 0x000e620000008800 */
[----:B------:R-:W-:-:S02]  /*0f80*/  UMOV UR4, 0x400 ;  /* 0x0000040000047882 */ /* 0x000fc40000000000 */
[----:B-1----:R-:W-:-:S09]  /*0f90*/  ULEA UR4, UR5, UR4, 0x18 ;  /* 0x0000000405047291 */ /* 0x002fd2000f8ec0ff */
[----:B------:R-:W2:Y:S04]  /*0fa0*/  LDS.U8 R11, [R10+UR4] ;  /* 0x000000040a0b7984 */ /* 0x000ea80008000000 */
[----:B------:R-:W3:Y:S04]  /*0fb0*/  LDS.U8 R13, [R10+UR4+0x1] ;  /* 0x000001040a0d7984 */ /* 0x000ee80008000000 */
[----:B------:R-:W4:Y:S04]  /*0fc0*/  LDS.U8 R15, [R10+UR4+0x2] ;  /* 0x000002040a0f7984 */ /* 0x000f280008000000 */
[----:B------:R1:W0:Y:S02]  /*0fd0*/  LDS.U8 R17, [R10+UR4+0x3] ;  /* 0x000003040a117984 */ /* 0x0002240008000000 */
[----:B-1----:R-:W-:Y:S01]  /*0fe0*/  VIADD R10, R10, 0x4 ;  /* 0x000000040a0a7836 */ /* 0x002fe20000000000 */
[----:B--2---:R-:W-:-:S02]  /*0ff0*/  ISETP.NE.AND P1, PT, R11, R14, PT ;  /* 0x0000000e0b00720c */ /* 0x004fc40003f25270 */
[----:B------:R-:W-:Y:S02]  /*1000*/  IADD3 R11, PT, PT, R12, 0x1, RZ ;  /* 0x000000010c0b7810 */ /* 0x000fe40007ffe0ff */
[----:B---3--:R-:W-:-:S09]  /*1010*/  ISETP.NE.AND P2, PT, R13, R16, PT ;  /* 0x000000100d00720c */ /* 0x008fd20003f45270 */
[----:B------:R-:W-:Y:S01]  /*1020*/  @P1 IMAD.MOV R11, RZ, RZ, R12 ;  /* 0x000000ffff0b1224 */ /* 0x000fe200078e020c */
[----:B----4-:R-:W-:-:S03]  /*1030*/  ISETP.NE.AND P1, PT, R15, R18, PT ;  /* 0x000000120f00720c */ /* 0x010fc60003f25270 */
[----:B0-----:R-:W-:Y:S02]  /*1040*/  VIADD R2, R11, 0x1 ;  /* 0x000000010b027836 */ /* 0x001fe40000000000 */
[----:B------:R-:W-:Y:S01]  /*1050*/  @P2 IMAD.MOV R2, RZ, RZ, R11 ;  /* 0x000000ffff022224 */ /* 0x000fe200078e020b */
[----:B------:R-:W-:-:S03]  /*1060*/  ISETP.NE.AND P2, PT, R17, R20, PT ;  /* 0x000000141100720c */ /* 0x000fc60003f45270 */
[----:B------:R-:W-:-:S04]  /*1070*/  VIADD R3, R2, 0x1 ;  /* 0x0000000102037836 */ /* 0x000fc80000000000 */
[----:B------:R-:W-:-:S04]  /*1080*/  @P1 IMAD.MOV R3, RZ, RZ, R2 ;  /* 0x000000ffff031224 */ /* 0x000fc800078e0202 */
[----:B------:R-:W-:Y:S02]  /*1090*/  VIADD R12, R3, 0x1 ;  /* 0x00000001030c7836 */ /* 0x000fe40000000000 */
[----:B------:R-:W-:-:S07]  /*10a0*/  @P2 IMAD.MOV R12, RZ, RZ, R3 ;  /* 0x000000ffff0c2224 */ /* 0x000fce00078e0203 */
.L_x_15:
[----:B------:R-:W-:Y:S05]  /*10b0*/  BSYNC.RECONVERGENT B2 ;  /* 0x0000000000027941 */ /* 0x000fea0003800200 */
.L_x_14:
[----:B------:R-:W-:Y:S05]  /*10c0*/  @!P0 BRA `(.L_x_11) ;  /* 0x0000000000748947 */ /* 0x000fea0003800000 */
[----:B------:R-:W0:Y:S01]  /*10d0*/  LDCU.64 UR4, c[0x0][0x380] ;  /* 0x00007000ff0477ac */ /* 0x000e220008000a00 */
[----:B-----5:R-:W-:-:S05]  /*10e0*/  IMAD.IADD R3, R7, 0x1, R10 ;  /* 0x0000000107037824 */ /* 0x020fca00078e020a */
[----:B0-----:R-:W-:-:S04]  /*10f0*/  IADD3 R2, P0, PT, R3, UR4, RZ ;  /* 0x0000000403027c10 */ /* 0x001fc8000ff1e0ff */
[----:B------:R-:W-:-:S05]  /*1100*/  LEA.HI.X.SX32 R3, R3, UR5, 0x1, P0 ;  /* 0x0000000503037c11 */ /* 0x000fca00080f0eff */
[----:B------:R-:W2:Y:S01]  /*1110*/  LDG.E.U8 R14, desc[UR6][R2.64] ;  /* 0x00000006020e7981 */ /* 0x000ea2000c1e1100 */
[----:B------:R-:W0:Y:S01]  /*1120*/  S2UR UR5, SR_CgaCtaId ;  /* 0x00000000000579c3 */ /* 0x000e220000008800 */
[----:B------:R-:W-:Y:S01]  /*1130*/  UMOV UR4, 0x400 ;  /* 0x0000040000047882 */ /* 0x000fe20000000000 */
[----:B------:R-:W-:Y:S01]  /*1140*/  ISETP.NE.AND P1, PT, R25, 0x1, PT ;  /* 0x000000011900780c */ /* 0x000fe20003f25270 */
[----:B0-----:R-:W-:-:S06]  /*1150*/  ULEA UR4, UR5, UR4, 0x18 ;  /* 0x0000000405047291 */ /* 0x001fcc000f8ec0ff */
[----:B------:R-:W-:-:S03]  /*1160*/  VIADD R15, R10, UR4 ;  /* 0x000000040a0f7c36 */ /* 0x000fc60008000000 */
[----:B------:R-:W2:Y:S02]  /*1170*/  LDS.U8 R11, [R10+UR4] ;  /* 0x000000040a0b7984 */ /* 0x000ea40008000000 */
[----:B--2---:R-:W-:Y:S02]  /*1180*/  ISETP.NE.AND P0, PT, R11, R14, PT ;  /* 0x0000000e0b00720c */ /* 0x004fe40003f05270 */
[----:B------:R-:W-:-:S11]  /*1190*/  IADD3 R11, PT, PT, R12, 0x1, RZ ;  /* 0x000000010c0b7810 */ /* 0x000fd60007ffe0ff */
[----:B------:R-:W-:-:S04]  /*11a0*/  @P0 IMAD.MOV R11, RZ, RZ, R12 ;  /* 0x000000ffff0b0224 */ /* 0x000fc800078e020c */
[----:B------:R-:W-:Y:S01]  /*11b0*/  IMAD.MOV.U32 R12, RZ, RZ, R11 ;  /* 0x000000ffff0c7224 */ /* 0x000fe200078e000b */
[----:B------:R-:W-:Y:S06]  /*11c0*/  @!P1 BRA `(.L_x_11) ;  /* 0x0000000000349947 */ /* 0x000fec0003800000 */
[----:B------:R-:W-:Y:S01]  /*11d0*/  ISETP.NE.AND P1, PT, R25, 0x2, PT ;  /* 0x000000021900780c */ /* 0x000fe20003f25270 */
[----:B------:R-:W2:Y:S04]  /*11e0*/  LDG.E.U8 R11, desc[UR6][R2.64+0x1] ;  /* 0x00000106020b7981 */ /* 0x000ea8000c1e1100 */
[----:B------:R-:W2:Y:S08]  /*11f0*/  LDS.U8 R10, [R15+0x1] ;  /* 0x000001000f0a7984 */ /* 0x000eb00000000000 */
[----:B------:R-:W3:Y:S04]  /*1200*/  @P1 LDG.E.U8 R14, desc[UR6][R2.64+0x2] ;  /* 0x00000206020e1981 */ /* 0x000ee8000c1e1100 */
[----:B------:R-:W3:Y:S01]  /*1210*/  @P1 LDS.U8 R13, [R15+0x2] ;  /* 0x000002000f0d1984 */ /* 0x000ee20000000000 */
[----:B--2---:R-:W-:Y:S01]  /*1220*/  ISETP.NE.AND P0, PT, R10, R11, PT ;  /* 0x0000000b0a00720c */ /* 0x004fe20003f05270 */
[----:B------:R-:W-:Y:S01]  /*1230*/  VIADD R10, R12, 0x1 ;  /* 0x000000010c0a7836 */ /* 0x000fe20000000000 */
[----:B---3--:R-:W-:-:S11]  /*1240*/  ISETP.NE.AND P2, PT, R13, R14, P1 ;  /* 0x0000000e0d00720c */ /* 0x008fd60000f45270 */
[----:B------:R-:W-:-:S04]  /*1250*/  @P0 IMAD.MOV R10, RZ, RZ, R12 ;  /* 0x000000ffff0a0224 */ /* 0x000fc800078e020c */
[----:B------:R-:W-:-:S04]  /*1260*/  IMAD.MOV.U32 R12, RZ, RZ, R10 ;  /* 0x000000ffff0c7224 */ /* 0x000fc800078e000a */
[----:B------:R-:W-:Y:S02]  /*1270*/  @P1 VIADD R10, R12, 0x1 ;  /* 0x000000010c0a1836 */ /* 0x000fe40000000000 */
[----:B------:R-:W-:-:S04]  /*1280*/  @P2 IMAD.MOV R10, RZ, RZ, R12 ;  /* 0x000000ffff0a2224 */ /* 0x000fc800078e020c */
[----:B------:R-:W-:-:S07]  /*1290*/  @P1 IMAD.MOV.U32 R12, RZ, RZ, R10 ;  /* 0x000000ffff0c1224 */ /* 0x000fce00078e000a */
.L_x_11:
[----:B------:R-:W-:Y:S05]  /*12a0*/  BSYNC.RECONVERGENT B1 ;  /* 0x0000000000017941 */ /* 0x000fea0003800200 */
.L_x_10:
[----:B------:R-:W-:-:S07]  /*12b0*/  I2FP.F32.U32 R3, R12 ;  /* 0x0000000c00037245 */ /* 0x000fce0000201000 */
.L_x_1:
[----:B------:R-:W-:Y:S05]  /*12c0*/  BSYNC.RECONVERGENT B0 ;  /* 0x0000000000007941 */ /* 0x000fea0003800200 */
.L_x_0:
[----:B------:R-:W-:Y:S01]  /*12d0*/  I2FP.F32.S32 R12, R0 ;  /* 0x00000000000c7245 */ /* 0x000fe20000201400 */
[----:B------:R-:W-:Y:S03]  /*12e0*/  BSSY.RECONVERGENT B0, `(.L_x_16) ;  /* 0x000000c000007945 */ /* 0x000fe60003800200 */
[----:B------:R-:W0:Y:S08]  /*12f0*/  MUFU.RCP R11, R12 ;  /* 0x0000000c000b7308 */ /* 0x000e300000001000 */
[----:B------:R-:W1:Y:S01]  /*1300*/  FCHK P0, R3, R12 ;  /* 0x0000000c03007302 */ /* 0x000e620000000000 */
[----:B0-----:R-:W-:-:S04]  /*1310*/  FFMA R0, -R12, R11, 1 ;  /* 0x3f8000000c007423 */ /* 0x001fc8000000010b */
[----:B------:R-:W-:-:S04]  /*1320*/  FFMA R0, R11, R0, R11 ;  /* 0x000000000b007223 */ /* 0x000fc8000000000b */
[----:B------:R-:W-:-:S04]  /*1330*/  FFMA R11, R0, R3, RZ ;  /* 0x00000003000b7223 */ /* 0x000fc800000000ff */
[----:B------:R-:W-:-:S04]  /*1340*/  FFMA R2, -R12, R11, R3 ;  /* 0x0000000b0c027223 */ /* 0x000fc80000000103 */
[----:B------:R-:W-:Y:S01]  /*1350*/  FFMA R11, R0, R2, R11 ;  /* 0x00000002000b7223 */ /* 0x000fe2000000000b */
[----:B-1----:R-:W-:Y:S06]  /*1360*/  @!P0 BRA `(.L_x_17) ;  /* 0x00000000000c8947 */ /* 0x002fec0003800000 */
[----:B------:R-:W-:-:S07]  /*1370*/  MOV R2, 0x1390 ;  /* 0x0000139000027802 */ /* 0x000fce0000000f00 */
[----:B-----5:R-:W-:Y:S05]  /*1380*/  CALL.REL.NOINC `($__internal_0_$__cuda_sm3x_div_rn_noftz_f32_slowpath) ;  /* 0x00000000002c7944 */ /* 0x020fea0003c00000 */
[----:B------:R-:W-:-:S07]  /*1390*/  MOV R11, R0 ;  /* 0x00000000000b7202 */ /* 0x000fce0000000f00 */
.L_x_17:
[----:B------:R-:W-:Y:S05]  /*13a0*/  BSYNC.RECONVERGENT B0 ;  /* 0x0000000000007941 */ /* 0x000fea0003800200 */
.L_x_16:
[----:B------:R-:W0:Y:S01]  /*13b0*/  LDC.64 R2, c[0x0][0x398] ;  /* 0x0000e600ff027b82 */ /* 0x000e220000000a00 */
[----:B------:R-:W1:Y:S02]  /*13c0*/  LDCU UR4, c[0x0][0x3b0] ;  /* 0x00007600ff0477ac */ /* 0x000e640008000800 */
[----:B-1----:R-:W-:Y:S02]  /*13d0*/  IMAD R13, R6, UR4, R9 ;  /* 0x00000004060d7c24 */ /* 0x002fe4000f8e0209 */
[----:B------:R-:W-:Y:S02]  /*13e0*/  VIADD R9, R9, 0x1 ;  /* 0x0000000109097836 */ /* 0x000fe40000000000 */
[----:B0-----:R-:W-:-:S03]  /*13f0*/  IMAD.WIDE R2, R13, 0x4, R2 ;  /* 0x000000040d027825 */ /* 0x001fc600078e0202 */
[----:B------:R-:W-:Y:S02]  /*1400*/  ISETP.NE.AND P0, PT, R9, R8, PT ;  /* 0x000000080900720c */ /* 0x000fe40003f05270 */
[----:B------:R1:W-:Y:S11]  /*1410*/  STG.E desc[UR6][R2.64], R11 ;  /* 0x0000000b02007986 */ /* 0x0003f6000c101906 */
[----:B------:R-:W-:Y:S05]  /*1420*/  @P0 BRA `(.L_x_18) ;  /* 0xffffffec00380947 */ /* 0x000fea000383ffff */
[----:B------:R-:W-:Y:S05]  /*1430*/  EXIT ;  /* 0x000000000000794d */ /* 0x000fea0003800000 */
        .weak           $__internal_0_$__cuda_sm3x_div_rn_noftz_f32_slowpath
        .type           $__internal_0_$__cuda_sm3x_div_rn_noftz_f32_slowpath,@function
        .size           $__internal_0_$__cuda_sm3x_div_rn_noftz_f32_slowpath,(.L_x_31 - $__internal_0_$__cuda_sm3x_div_rn_noftz_f32_slowpath)
$__internal_0_$__cuda_sm3x_div_rn_noftz_f32_slowpath:
[----:B------:R-:W-:Y:S01]  /*1440*/  SHF.R.U32.HI R11, RZ, 0x17, R12 ;  /* 0x00000017ff0b7819 */ /* 0x000fe2000001160c */
[----:B------:R-:W-:Y:S01]  /*1450*/  BSSY.RECONVERGENT B1, `(.L_x_19) ;  /* 0x0000063000017945 */ /* 0x000fe20003800200 */
[----:B------:R-:W-:Y:S02]  /*1460*/  SHF.R.U32.HI R0, RZ, 0x17, R3 ;  /* 0x00000017ff007819 */ /* 0x000fe40000011603 */
[----:B------:R-:W-:Y:S02]  /*1470*/  LOP3.LUT R11, R11, 0xff, RZ, 0xc0, !PT ;  /* 0x000000ff0b0b7812 */ /* 0x000fe400078ec0ff */
[----:B------:R-:W-:-:S03]  /*1480*/  LOP3.LUT R16, R0, 0xff, RZ, 0xc0, !PT ;  /* 0x000000ff00107812 */ /* 0x000fc600078ec0ff */
[----:B------:R-:W-:Y:S02]  /*1490*/  VIADD R13, R11, 0xffffffff ;  /* 0xffffffff0b0d7836 */ /* 0x000fe40000000000 */
[----:B------:R-:W-:-:S03]  /*14a0*/  VIADD R14, R16, 0xffffffff ;  /* 0xffffffff100e7836 */ /* 0x000fc60000000000 */
[----:B------:R-:W-:-:S04]  /*14b0*/  ISETP.GT.U32.AND P0, PT, R13, 0xfd, PT ;  /* 0x000000fd0d00780c */ /* 0x000fc80003f04070 */
[----:B------:R-:W-:-:S13]  /*14c0*/  ISETP.GT.U32.OR P0, PT, R14, 0xfd, P0 ;  /* 0x000000fd0e00780c */ /* 0x000fda0000704470 */
[----:B------:R-:W-:Y:S01]  /*14d0*/  @!P0 IMAD.MOV.U32 R10, RZ, RZ, RZ ;  /* 0x000000ffff0a8224 */ /* 0x000fe200078e00ff */
[----:B------:R-:W-:Y:S06]  /*14e0*/  @!P0 BRA `(.L_x_20) ;  /* 0x0000000000608947 */ /* 0x000fec0003800000 */
[----:B------:R-:W-:Y:S01]  /*14f0*/  FSETP.GTU.FTZ.AND P0, PT, |R3|, +INF , PT ;  /* 0x7f8000000300780b */ /* 0x000fe20003f1c200 */
[----:B------:R-:W-:Y:S01]  /*1500*/  IMAD.MOV.U32 R0, RZ, RZ, R12 ;  /* 0x000000ffff007224 */ /* 0x000fe200078e000c */
[----:B------:R-:W-:-:S04]  /*1510*/  FSETP.GTU.FTZ.AND P1, PT, |R12|, +INF , PT ;  /* 0x7f8000000c00780b */ /* 0x000fc80003f3c200 */
[----:B------:R-:W-:-:S13]  /*1520*/  PLOP3.LUT P0, PT, P0, P1, PT, 0xf8, 0x8f ;  /* 0x00000000008f781c */ /* 0x000fda0000703f70 */
[----:B------:R-:W-:Y:S05]  /*1530*/  @P0 BRA `(.L_x_21) ;  /* 0x00000004004c0947 */ /* 0x000fea0003800000 */
[----:B------:R-:W-:-:S13]  /*1540*/  LOP3.LUT P0, RZ, R12, 0x7fffffff, R3, 0xc8, !PT ;  /* 0x7fffffff0cff7812 */ /* 0x000fda000780c803 */
[----:B------:R-:W-:Y:S05]  /*1550*/  @!P0 BRA `(.L_x_22) ;  /* 0x00000004003c8947 */ /* 0x000fea0003800000 */
[C---:B------:R-:W-:Y:S02]  /*1560*/  FSETP.NEU.FTZ.AND P1, PT, |R3|.reuse, +INF , PT ;  /* 0x7f8000000300780b */ /* 0x040fe40003f3d200 */
[----:B------:R-:W-:Y:S02]  /*1570*/  FSETP.NEU.FTZ.AND P0, PT, |R0|, +INF , PT ;  /* 0x7f8000000000780b */ /* 0x000fe40003f1d200 */
[----:B------:R-:W-:-:S11]  /*1580*/  FSETP.NEU.FTZ.AND P2, PT, |R3|, +INF , PT ;  /* 0x7f8000000300780b */ /* 0x000fd60003f5d200 */
[----:B------:R-:W-:Y:S05]  /*1590*/  @!P0 BRA !P1, `(.L_x_22) ;  /* 0x00000004002c8947 */ /* 0x000fea0004800000 */
[----:B------:R-:W-:-:S04]  /*15a0*/  LOP3.LUT P1, RZ, R3, 0x7fffffff, RZ, 0xc0, !PT ;  /* 0x7fffffff03ff7812 */ /* 0x000fc8000782c0ff */
[----:B------:R-:W-:-:S13]  /*15b0*/  PLOP3.LUT P0, PT, P0, P1, PT, 0x2f, 0xf2 ;  /* 0x0000000000f2781c */ /* 0x000fda0000702577 */
[----:B------:R-:W-:Y:S05]  /*15c0*/  @P0 BRA `(.L_x_23) ;  /* 0x0000000400180947 */ /* 0x000fea0003800000 */
[----:B------:R-:W-:-:S04]  /*15d0*/  LOP3.LUT P0, RZ, R12, 0x7fffffff, RZ, 0xc0, !PT ;  /* 0x7fffffff0cff7812 */ /* 0x000fc8000780c0ff */
[----:B------:R-:W-:-:S13]  /*15e0*/  PLOP3.LUT P0, PT, P2, P0, PT, 0x2f, 0xf2 ;  /* 0x0000000000f2781c */ /* 0x000fda0001700577 */
[----:B------:R-:W-:Y:S05]  /*15f0*/  @P0 BRA `(.L_x_24) ;  /* 0x0000000400000947 */ /* 0x000fea0003800000 */
[----:B------:R-:W-:Y:S02]  /*1600*/  ISETP.GE.AND P0, PT, R14, RZ, PT ;  /* 0x000000ff0e00720c */ /* 0x000fe40003f06270 */
[----:B------:R-:W-:-:S11]  /*1610*/  ISETP.GE.AND P1, PT, R13, RZ, PT ;  /* 0x000000ff0d00720c */ /* 0x000fd60003f26270 */
[----:B------:R-:W-:Y:S02]  /*1620*/  @P0 IMAD.MOV.U32 R10, RZ, RZ, RZ ;  /* 0x000000ffff0a0224 */ /* 0x000fe400078e00ff */
[----:B------:R-:W-:Y:S01]  /*1630*/  @!P0 FFMA R3, R3, 1.84467440737095516160e+19, RZ ;  /* 0x5f80000003038823 */ /* 0x000fe200000000ff */
[----:B------:R-:W-:Y:S02]  /*1640*/  @!P0 IMAD.MOV.U32 R10, RZ, RZ, -0x40 ;  /* 0xffffffc0ff0a8424 */ /* 0x000fe400078e00ff */
[----:B------:R-:W-:Y:S02]  /*1650*/  @!P1 FFMA R12, R0, 1.84467440737095516160e+19, RZ ;  /* 0x5f800000000c9823 */ /* 0x000fe400000000ff */
[----:B------:R-:W-:-:S07]  /*1660*/  @!P1 VIADD R10, R10, 0x40 ;  /* 0x000000400a0a9836 */ /* 0x000fce0000000000 */
.L_x_20:
[----:B------:R-:W-:Y:S01]  /*1670*/  LEA R13, R11, 0xc0800000, 0x17 ;  /* 0xc08000000b0d7811 */ /* 0x000fe200078eb8ff */
[----:B------:R-:W-:Y:S04]  /*1680*/  BSSY.RECONVERGENT B2, `(.L_x_25) ;  /* 0x0000036000027945 */ /* 0x000fe80003800200 */
[----:B------:R-:W-:Y:S01]  /*1690*/  IMAD.IADD R13, R12, 0x1, -R13 ;  /* 0x000000010c0d7824 */ /* 0x000fe200078e0a0d */
[----:B------:R-:W-:-:S03]  /*16a0*/  IADD3 R12, PT, PT, R16, -0x7f, RZ ;  /* 0xffffff81100c7810 */ /* 0x000fc60007ffe0ff */
[----:B------:R-:W0:Y:S01]  /*16b0*/  MUFU.RCP R14, R13 ;  /* 0x0000000d000e7308 */ /* 0x000e220000001000 */
[----:B------:R-:W-:Y:S01]  /*16c0*/  FADD.FTZ R15, -R13, -RZ ;  /* 0x800000ff0d0f7221 */ /* 0x000fe20000010100 */
[C---:B------:R-:W-:Y:S01]  /*16d0*/  IMAD R0, R12.reuse, -0x800000, R3 ;  /* 0xff8000000c007824 */ /* 0x040fe200078e0203 */
[----:B------:R-:W-:-:S05]  /*16e0*/  IADD3 R11, PT, PT, R12, 0x7f, -R11 ;  /* 0x0000007f0c0b7810 */ /* 0x000fca0007ffe80b */
[----:B------:R-:W-:Y:S02]  /*16f0*/  IMAD.IADD R11, R11, 0x1, R10 ;  /* 0x000000010b0b7824 */ /* 0x000fe400078e020a */
[----:B0-----:R-:W-:-:S04]  /*1700*/  FFMA R17, R14, R15, 1 ;  /* 0x3f8000000e117423 */ /* 0x001fc8000000000f */
[----:B------:R-:W-:-:S04]  /*1710*/  FFMA R16, R14, R17, R14 ;  /* 0x000000110e107223 */ /* 0x000fc8000000000e */
[----:B------:R-:W-:-:S04]  /*1720*/  FFMA R3, R0, R16, RZ ;  /* 0x0000001000037223 */ /* 0x000fc800000000ff */
[----:B------:R-:W-:-:S04]  /*1730*/  FFMA R14, R15, R3, R0 ;  /* 0x000000030f0e7223 */ /* 0x000fc80000000000 */
[----:B------:R-:W-:-:S04]  /*1740*/  FFMA R17, R16, R14, R3 ;  /* 0x0000000e10117223 */ /* 0x000fc80000000003 */
[----:B------:R-:W-:-:S04]  /*1750*/  FFMA R14, R15, R17, R0 ;  /* 0x000000110f0e7223 */ /* 0x000fc80000000000 */
[----:B------:R-:W-:-:S05]  /*1760*/  FFMA R0, R16, R14, R17 ;  /* 0x0000000e10007223 */ /* 0x000fca0000000011 */
[----:B------:R-:W-:-:S04]  /*1770*/  SHF.R.U32.HI R3, RZ, 0x17, R0 ;  /* 0x00000017ff037819 */ /* 0x000fc80000011600 */
[----:B------:R-:W-:-:S05]  /*1780*/  LOP3.LUT R3, R3, 0xff, RZ, 0xc0, !PT ;  /* 0x000000ff03037812 */ /* 0x000fca00078ec0ff */
[----:B------:R-:W-:-:S04]  /*1790*/  IMAD.IADD R13, R3, 0x1, R11 ;  /* 0x00000001030d7824 */ /* 0x000fc800078e020b */
[----:B------:R-:W-:-:S05]  /*17a0*/  VIADD R3, R13, 0xffffffff ;  /* 0xffffffff0d037836 */ /* 0x000fca0000000000 */
[----:B------:R-:W-:-:S13]  /*17b0*/  ISETP.GE.U32.AND P0, PT, R3, 0xfe, PT ;  /* 0x000000fe0300780c */ /* 0x000fda0003f06070 */
[----:B------:R-:W-:Y:S05]  /*17c0*/  @!P0 BRA `(.L_x_26) ;  /* 0x0000000000808947 */ /* 0x000fea0003800000 */
[----:B------:R-:W-:-:S13]  /*17d0*/  ISETP.GT.AND P0, PT, R13, 0xfe, PT ;  /* 0x000000fe0d00780c */ /* 0x000fda0003f04270 */
[----:B------:R-:W-:Y:S05]  /*17e0*/  @P0 BRA `(.L_x_27) ;  /* 0x00000000006c0947 */ /* 0x000fea0003800000 */
[----:B------:R-:W-:-:S13]  /*17f0*/  ISETP.GE.AND P0, PT, R13, 0x1, PT ;  /* 0x000000010d00780c */ /* 0x000fda0003f06270 */
[----:B------:R-:W-:Y:S05]  /*1800*/  @P0 BRA `(.L_x_28) ;  /* 0x0000000000740947 */ /* 0x000fea0003800000 */
[----:B------:R-:W-:Y:S02]  /*1810*/  ISETP.GE.AND P0, PT, R13, -0x18, PT ;  /* 0xffffffe80d00780c */ /* 0x000fe40003f06270 */
[----:B------:R-:W-:-:S11]  /*1820*/  LOP3.LUT R0, R0, 0x80000000, RZ, 0xc0, !PT ;  /* 0x8000000000007812 */ /* 0x000fd600078ec0ff */
[----:B------:R-:W-:Y:S05]  /*1830*/  @!P0 BRA `(.L_x_28) ;  /* 0x0000000000688947 */ /* 0x000fea0003800000 */
[CCC-:B------:R-:W-:Y:S01]  /*1840*/  FFMA.RZ R3, R16.reuse, R14.reuse, R17.reuse ;  /* 0x0000000e10037223 */ /* 0x1c0fe2000000c011 */
[C---:B------:R-:W-:Y:S02]  /*1850*/  VIADD R12, R13.reuse, 0x20 ;  /* 0x000000200d0c7836 */ /* 0x040fe40000000000 */
[CCC-:B------:R-:W-:Y:S01]  /*1860*/  FFMA.RM R10, R16.reuse, R14.reuse, R17.reuse ;  /* 0x0000000e100a7223 */ /* 0x1c0fe20000004011 */
[----:B------:R-:W-:Y:S02]  /*1870*/  ISETP.NE.AND P2, PT, R13, RZ, PT ;  /* 0x000000ff0d00720c */ /* 0x000fe40003f45270 */
[----:B------:R-:W-:Y:S01]  /*1880*/  LOP3.LUT R11, R3, 0x7fffff, RZ, 0xc0, !PT ;  /* 0x007fffff030b7812 */ /* 0x000fe200078ec0ff */
[----:B------:R-:W-:Y:S01]  /*1890*/  FFMA.RP R3, R16, R14, R17 ;  /* 0x0000000e10037223 */ /* 0x000fe20000008011 */
[----:B------:R-:W-:Y:S01]  /*18a0*/  ISETP.NE.AND P1, PT, R13, RZ, PT ;  /* 0x000000ff0d00720c */ /* 0x000fe20003f25270 */
[----:B------:R-:W-:Y:S01]  /*18b0*/  IMAD.MOV R13, RZ, RZ, -R13 ;  /* 0x000000ffff0d7224 */ /* 0x000fe200078e0a0d */
[----:B------:R-:W-:-:S02]  /*18c0*/  LOP3.LUT R11, R11, 0x800000, RZ, 0xfc, !PT ;  /* 0x008000000b0b7812 */ /* 0x000fc400078efcff */
[----:B------:R-:W-:Y:S02]  /*18d0*/  FSETP.NEU.FTZ.AND P0, PT, R3, R10, PT ;  /* 0x0000000a0300720b */ /* 0x000fe40003f1d000 */
[----:B------:R-:W-:Y:S02]  /*18e0*/  SHF.L.U32 R12, R11, R12, RZ ;  /* 0x0000000c0b0c7219 */ /* 0x000fe400000006ff */
[----:B------:R-:W-:Y:S02]  /*18f0*/  SEL R10, R13, RZ, P2 ;  /* 0x000000ff0d0a7207 */ /* 0x000fe40001000000 */
[----:B------:R-:W-:Y:S02]  /*1900*/  ISETP.NE.AND P1, PT, R12, RZ, P1 ;  /* 0x000000ff0c00720c */ /* 0x000fe40000f25270 */
[----:B------:R-:W-:Y:S02]  /*1910*/  SHF.R.U32.HI R10, RZ, R10, R11 ;  /* 0x0000000aff0a7219 */ /* 0x000fe4000001160b */
[----:B------:R-:W-:-:S02]  /*1920*/  PLOP3.LUT P0, PT, P0, P1, PT, 0xf8, 0x8f ;  /* 0x00000000008f781c */ /* 0x000fc40000703f70 */
[----:B------:R-:W-:Y:S02]  /*1930*/  SHF.R.U32.HI R12, RZ, 0x1, R10 ;  /* 0x00000001ff0c7819 */ /* 0x000fe4000001160a */
[----:B------:R-:W-:-:S04]  /*1940*/  SEL R3, RZ, 0x1, !P0 ;  /* 0x00000001ff037807 */ /* 0x000fc80004000000 */
[----:B------:R-:W-:-:S04]  /*1950*/  LOP3.LUT R3, R3, 0x1, R12, 0xf8, !PT ;  /* 0x0000000103037812 */ /* 0x000fc800078ef80c */
[----:B------:R-:W-:-:S05]  /*1960*/  LOP3.LUT R3, R3, R10, RZ, 0xc0, !PT ;  /* 0x0000000a03037212 */ /* 0x000fca00078ec0ff */
[----:B------:R-:W-:-:S05]  /*1970*/  IMAD.IADD R3, R12, 0x1, R3 ;  /* 0x000000010c037824 */ /* 0x000fca00078e0203 */
[----:B------:R-:W-:Y:S01]  /*1980*/  LOP3.LUT R0, R3, R0, RZ, 0xfc, !PT ;  /* 0x0000000003007212 */ /* 0x000fe200078efcff */
[----:B------:R-:W-:Y:S06]  /*1990*/  BRA `(.L_x_28) ;  /* 0x0000000000107947 */ /* 0x000fec0003800000 */
.L_x_27:
[----:B------:R-:W-:-:S04]  /*19a0*/  LOP3.LUT R0, R0, 0x80000000, RZ, 0xc0, !PT ;  /* 0x8000000000007812 */ /* 0x000fc800078ec0ff */
[----:B------:R-:W-:Y:S01]  /*19b0*/  LOP3.LUT R0, R0, 0x7f800000, RZ, 0xfc, !PT ;  /* 0x7f80000000007812 */ /* 0x000fe200078efcff */
[----:B------:R-:W-:Y:S06]  /*19c0*/  BRA `(.L_x_28) ;  /* 0x0000000000047947 */ /* 0x000fec0003800000 */
.L_x_26:
[----:B------:R-:W-:-:S07]  /*19d0*/  IMAD R0, R11, 0x800000, R0 ;  /* 0x008000000b007824 */ /* 0x000fce00078e0200 */
.L_x_28:
[----:B------:R-:W-:Y:S05]  /*19e0*/  BSYNC.RECONVERGENT B2 ;  /* 0x0000000000027941 */ /* 0x000fea0003800200 */
.L_x_25:
[----:B------:R-:W-:Y:S05]  /*19f0*/  BRA `(.L_x_29) ;  /* 0x0000000000207947 */ /* 0x000fea0003800000 */
.L_x_24:
[----:B------:R-:W-:-:S04]  /*1a00*/  LOP3.LUT R0, R12, 0x80000000, R3, 0x48, !PT ;  /* 0x800000000c007812 */ /* 0x000fc800078e4803 */
[----:B------:R-:W-:Y:S01]  /*1a10*/  LOP3.LUT R0, R0, 0x7f800000, RZ, 0xfc, !PT ;  /* 0x7f80000000007812 */ /* 0x000fe200078efcff */
[----:B------:R-:W-:Y:S06]  /*1a20*/  BRA `(.L_x_29) ;  /* 0x0000000000147947 */ /* 0x000fec0003800000 */
.L_x_23:
[----:B------:R-:W-:Y:S01]  /*1a30*/  LOP3.LUT R0, R12, 0x80000000, R3, 0x48, !PT ;  /* 0x800000000c007812 */ /* 0x000fe200078e4803 */
[----:B------:R-:W-:Y:S06]  /*1a40*/  BRA `(.L_x_29) ;  /* 0x00000000000c7947 */ /* 0x000fec0003800000 */
.L_x_22:
[----:B------:R-:W0:Y:S01]  /*1a50*/  MUFU.RSQ R0, -QNAN ;  /* 0xffc0000000007908 */ /* 0x000e220000001400 */
[----:B------:R-:W-:Y:S05]  /*1a60*/  BRA `(.L_x_29) ;  /* 0x0000000000047947 */ /* 0x000fea0003800000 */
.L_x_21:
[----:B------:R-:W-:-:S07]  /*1a70*/  FADD.FTZ R0, R3, R0 ;  /* 0x0000000003007221 */ /* 0x000fce0000010000 */
.L_x_29:
[----:B------:R-:W-:Y:S05]  /*1a80*/  BSYNC.RECONVERGENT B1 ;  /* 0x0000000000017941 */ /* 0x000fea0003800200 */
.L_x_19:
[----:B------:R-:W-:-:S04]  /*1a90*/  IMAD.MOV.U32 R3, RZ, RZ, 0x0 ;  /* 0x00000000ff037424 */ /* 0x000fc800078e00ff */
[----:B0-----:R-:W-:Y:S05]  /*1aa0*/  RET.REL.NODEC R2 `(_Z4funcPcS_PiPfS0_iiiii) ;  /* 0xffffffe402547950 */ /* 0x001fea0003c3ffff */
.L_x_30:
[----:B------:R-:W-:-:S00]  /*1ab0*/  BRA `(.L_x_30) ;  /* 0xfffffffc00fc7947 */ /* 0x000fc0000383ffff */
[----:B------:R-:W-:-:S00]  /*1ac0*/  NOP ;  /* 0x0000000000007918 */ /* 0x000fc00000000000 */
        /* <DEDUP_REMOVED lines=11> */
.L_x_31:


//--------------------- .nv.shared._Z4funcPcS_PiPfS0_iiiii --------------------------
	.section	.nv.shared._Z4funcPcS_PiPfS0_iiiii,"aw",@nobits
	.sectionflags	@""
.nv.shared._Z4funcPcS_PiPfS0_iiiii:
	.zero		3585


//--------------------- .nv.shared.reserved.0     --------------------------
	.section	.nv.shared.reserved.0,"aw",@nobits
	.weak		__nv_reservedSMEM_offset_0_alias
	.size		__nv_reservedSMEM_offset_0_alias, 0, 64
	.other		__nv_reservedSMEM_offset_0_alias,@"STO_CUDA_RESERVED_SHARED STV_DEFAULT"
__nv_reservedSMEM_offset_0_alias:
	.zero		0
	.zero		64


//--------------------- .nv.constant0._Z4funcPcS_PiPfS0_iiiii --------------------------
	.section	.nv.constant0._Z4funcPcS_PiPfS0_iiiii,"a",@progbits
	.sectionflags	@""
	.align	4
.nv.constant0._Z4funcPcS_PiPfS0_iiiii:
	.zero		956


//--------------------- SYMBOLS --------------------------

	.type		.nv.reservedSmem.offset0,@object
	.size		.nv.reservedSmem.offset0,0x4
	.type		.nv.reservedSmem.cap,@object
	.size		.nv.reservedSmem.cap,0x4
